// auto-generated by cutlass_sweep.gemm — config: {"arch": "sm_90", "cluster_m": 1, "cluster_n": 1, "dtype": "fp32", "dtype_b": "fp32", "layout": "nt", "stages": 0, "tile_k": 32, "tile_m": 128, "tile_n": 256}
#include "cutlass/cutlass.h"
#include "cutlass/gemm/collective/collective_builder.hpp"
#include "cutlass/gemm/device/gemm_universal_adapter.h"
#include "cutlass/gemm/kernel/gemm_universal.hpp"
#include "cutlass/epilogue/collective/collective_builder.hpp"

using ElemA = float;
using ElemB = float;
using ElemCD = float;
using Acc  = float;
using TileShape    = cute::Shape<cute::_128, cute::_256, cute::_32>;
using ClusterShape = cute::Shape<cute::_1, cute::_1, cute::_1>;

using CollectiveEpilogue = typename cutlass::epilogue::collective::CollectiveBuilder<
    cutlass::arch::Sm90, cutlass::arch::OpClassTensorOp,
    TileShape, ClusterShape,
    cutlass::epilogue::collective::EpilogueTileAuto,
    Acc, Acc,
    ElemCD, cutlass::layout::RowMajor, 128 / cutlass::sizeof_bits<ElemCD>::value,
    ElemCD, cutlass::layout::RowMajor, 128 / cutlass::sizeof_bits<ElemCD>::value,
    cutlass::epilogue::collective::EpilogueScheduleAuto
  >::CollectiveOp;

using CollectiveMainloop = typename cutlass::gemm::collective::CollectiveBuilder<
    cutlass::arch::Sm90, cutlass::arch::OpClassTensorOp,
    ElemA, cutlass::layout::RowMajor, 128 / cutlass::sizeof_bits<ElemA>::value,
    ElemB, cutlass::layout::ColumnMajor, 128 / cutlass::sizeof_bits<ElemB>::value,
    Acc,
    TileShape, ClusterShape,
    cutlass::gemm::collective::StageCountAutoCarveout<static_cast<int>(sizeof(typename CollectiveEpilogue::SharedStorage))>,
    cutlass::gemm::collective::KernelScheduleAuto
  >::CollectiveOp;

using GemmKernel = cutlass::gemm::kernel::GemmUniversal<
    cute::Shape<int,int,int,int>,
    CollectiveMainloop,
    CollectiveEpilogue
>;
using Gemm = cutlass::gemm::device::GemmUniversalAdapter<GemmKernel>;

// Force the device kernel symbol into the cubin without needing a host main.
auto* _anchor = &cutlass::device_kernel<GemmKernel>;


// ===== COMPILED SASS (sm_90a) =====

	.target	sm_90a

	.elftype	@"ET_EXEC"


//--------------------- .note.nv.tkinfo           --------------------------
	.section	.note.nv.tkinfo,"",@"SHT_NOTE"
	.sectionflags	@"SHF_NOTE_NV_TKINFO"
	.tkinfo
        /*0018*/ 	.word	0x00000002
        /*0030*/ 	.string	""
        /*0030*/ 	.string	"ptxas"
        /*0030*/ 	.string	"Cuda compilation tools, release 13.0, V13.0.88"
        /*0030*/ 	.string	"Build cuda_13.0.r13.0/compiler.36424714_0"
        /*0030*/ 	.string	"-arch sm_90a -m 64 "



//--------------------- .note.nv.cuinfo           --------------------------
	.section	.note.nv.cuinfo,"",@"SHT_NOTE"
	.sectionflags	@"SHF_NOTE_NV_CUINFO"
        /*0018*/ 	.short	0x0002
        /*001a*/ 	.short	0x005a
        /*001c*/ 	.short	0x0082
	.zero		2


//--------------------- .nv.info                  --------------------------
	.section	.nv.info,"",@"SHT_CUDA_INFO"
	.align	4


	//----- nvinfo : EIATTR_REGCOUNT
	.align		4
        /*0000*/ 	.byte	0x04, 0x2f
        /*0002*/ 	.short	(.L_15 - .L_14)
	.align		4
.L_14:
        /*0004*/ 	.word	index@(_ZN7cutlass13device_kernelINS_4gemm6kernel13GemmUniversalIN4cute5tupleIJiiiiEEENS1_10collective13CollectiveMmaINS1_34MainloopSm90TmaGmmaWarpSpecializedILi4ENS5_IJNS4_1CILi1EEESB_SB_EEENS1_35KernelTmaWarpSpecializedCooperativeEEENS5_IJNSA_ILi128EEENSA_ILi256EEENSA_ILi32EEEEEEfNS5_IJlSB_lEEEfSJ_NS4_8TiledMMAINS4_8MMA_AtomIJNS4_4SM904GMMA30MMA_64x256x8_F32TF32TF32_SS_TNILNSN_7ScaleInE1ELSP_1EEEEEENS4_6LayoutINS5_IJNSA_ILi2EEESB_SB_EEENS5_IJSB_NSA_ILi0EEESV_EEEEENS5_IJNS4_10UnderscoreESY_SY_EEEEENS4_13SM90_TMA_LOADENS4_14ComposedLayoutINS4_7SwizzleILi3ELi4ELi3EEENS4_18smem_ptr_flag_bitsILi32EEENSS_INS5_IJNSA_ILi8EEESH_EEENS5_IJSH_SB_EEEEEEEvNS4_8identityES11_S1B_vS1C_EENS_8epilogue10collective6detail29Sm90TmaWarpSpecializedAdapterINS1F_15DefaultEpilogueIfSJ_SJ_NS1E_6thread17LinearCombinationIfLi1EffLNS1J_9ScaleType4KindE0ELNS_15FloatRoundStyleE2EfEENS1_15EpilogueDefaultEEEEEvvEEEEvNT_6ParamsE)
        /*0008*/ 	.word	0x000000a8


	//----- nvinfo : EIATTR_FRAME_SIZE
	.align		4
.L_15:
        /*000c*/ 	.byte	0x04, 0x11
        /*000e*/ 	.short	(.L_17 - .L_16)
	.align		4
.L_16:
        /*0010*/ 	.word	index@(_ZN7cutlass13device_kernelINS_4gemm6kernel13GemmUniversalIN4cute5tupleIJiiiiEEENS1_10collective13CollectiveMmaINS1_34MainloopSm90TmaGmmaWarpSpecializedILi4ENS5_IJNS4_1CILi1EEESB_SB_EEENS1_35KernelTmaWarpSpecializedCooperativeEEENS5_IJNSA_ILi128EEENSA_ILi256EEENSA_ILi32EEEEEEfNS5_IJlSB_lEEEfSJ_NS4_8TiledMMAINS4_8MMA_AtomIJNS4_4SM904GMMA30MMA_64x256x8_F32TF32TF32_SS_TNILNSN_7ScaleInE1ELSP_1EEEEEENS4_6LayoutINS5_IJNSA_ILi2EEESB_SB_EEENS5_IJSB_NSA_ILi0EEESV_EEEEENS5_IJNS4_10UnderscoreESY_SY_EEEEENS4_13SM90_TMA_LOADENS4_14ComposedLayoutINS4_7SwizzleILi3ELi4ELi3EEENS4_18smem_ptr_flag_bitsILi32EEENSS_INS5_IJNSA_ILi8EEESH_EEENS5_IJSH_SB_EEEEEEEvNS4_8identityES11_S1B_vS1C_EENS_8epilogue10collective6detail29Sm90TmaWarpSpecializedAdapterINS1F_15DefaultEpilogueIfSJ_SJ_NS1E_6thread17LinearCombinationIfLi1EffLNS1J_9ScaleType4KindE0ELNS_15FloatRoundStyleE2EfEENS1_15EpilogueDefaultEEEEEvvEEEEvNT_6ParamsE)
        /*0014*/ 	.word	0x00000000


	//----- nvinfo : EIATTR_MIN_STACK_SIZE
	.align		4
.L_17:
        /*0018*/ 	.byte	0x04, 0x12
        /*001a*/ 	.short	(.L_19 - .L_18)
	.align		4
.L_18:
        /*001c*/ 	.word	index@(_ZN7cutlass13device_kernelINS_4gemm6kernel13GemmUniversalIN4cute5tupleIJiiiiEEENS1_10collective13CollectiveMmaINS1_34MainloopSm90TmaGmmaWarpSpecializedILi4ENS5_IJNS4_1CILi1EEESB_SB_EEENS1_35KernelTmaWarpSpecializedCooperativeEEENS5_IJNSA_ILi128EEENSA_ILi256EEENSA_ILi32EEEEEEfNS5_IJlSB_lEEEfSJ_NS4_8TiledMMAINS4_8MMA_AtomIJNS4_4SM904GMMA30MMA_64x256x8_F32TF32TF32_SS_TNILNSN_7ScaleInE1ELSP_1EEEEEENS4_6LayoutINS5_IJNSA_ILi2EEESB_SB_EEENS5_IJSB_NSA_ILi0EEESV_EEEEENS5_IJNS4_10UnderscoreESY_SY_EEEEENS4_13SM90_TMA_LOADENS4_14ComposedLayoutINS4_7SwizzleILi3ELi4ELi3EEENS4_18smem_ptr_flag_bitsILi32EEENSS_INS5_IJNSA_ILi8EEESH_EEENS5_IJSH_SB_EEEEEEEvNS4_8identityES11_S1B_vS1C_EENS_8epilogue10collective6detail29Sm90TmaWarpSpecializedAdapterINS1F_15DefaultEpilogueIfSJ_SJ_NS1E_6thread17LinearCombinationIfLi1EffLNS1J_9ScaleType4KindE0ELNS_15FloatRoundStyleE2EfEENS1_15EpilogueDefaultEEEEEvvEEEEvNT_6ParamsE)
        /*0020*/ 	.word	0x00000000
.L_19:


//--------------------- .nv.compat                --------------------------
	.section	.nv.compat,"",@"SHT_CUDA_COMPAT_INFO"
	.align	4
        /*0000*/ 	.byte	0x02, 0x09, 0x01, 0x00, 0x02, 0x02, 0x04, 0x00, 0x02, 0x05, 0x05, 0x00, 0x03, 0x07, 0x01, 0x01
        /*0010*/ 	.byte	0x02, 0x03, 0x01, 0x00, 0x02, 0x06, 0x01, 0x00, 0x04, 0x0b, 0x08, 0x00, 0x00, 0x00, 0x00, 0x00
        /*0020*/ 	.byte	0x00, 0x00, 0x00, 0x00


//--------------------- .nv.info._ZN7cutlass13device_kernelINS_4gemm6kernel13GemmUniversalIN4cute5tupleIJiiiiEEENS1_10collective13CollectiveMmaINS1_34MainloopSm90TmaGmmaWarpSpecializedILi4ENS5_IJNS4_1CILi1EEESB_SB_EEENS1_35KernelTmaWarpSpecializedCooperativeEEENS5_IJNSA_ILi128EEENSA_ILi256EEENSA_ILi32EEEEEEfNS5_IJlSB_lEEEfSJ_NS4_8TiledMMAINS4_8MMA_AtomIJNS4_4SM904GMMA30MMA_64x256x8_F32TF32TF32_SS_TNILNSN_7ScaleInE1ELSP_1EEEEEENS4_6LayoutINS5_IJNSA_ILi2EEESB_SB_EEENS5_IJSB_NSA_ILi0EEESV_EEEEENS5_IJNS4_10UnderscoreESY_SY_EEEEENS4_13SM90_TMA_LOADENS4_14ComposedLayoutINS4_7SwizzleILi3ELi4ELi3EEENS4_18smem_ptr_flag_bitsILi32EEENSS_INS5_IJNSA_ILi8EEESH_EEENS5_IJSH_SB_EEEEEEEvNS4_8identityES11_S1B_vS1C_EENS_8epilogue10collective6detail29Sm90TmaWarpSpecializedAdapterINS1F_15DefaultEpilogueIfSJ_SJ_NS1E_6thread17LinearCombinationIfLi1EffLNS1J_9ScaleType4KindE0ELNS_15FloatRoundStyleE2EfEENS1_15EpilogueDefaultEEEEEvvEEEEvNT_6ParamsE --------------------------
	.section	.nv.info._ZN7cutlass13device_kernelINS_4gemm6kernel13GemmUniversalIN4cute5tupleIJiiiiEEENS1_10collective13CollectiveMmaINS1_34MainloopSm90TmaGmmaWarpSpecializedILi4ENS5_IJNS4_1CILi1EEESB_SB_EEENS1_35KernelTmaWarpSpecializedCooperativeEEENS5_IJNSA_ILi128EEENSA_ILi256EEENSA_ILi32EEEEEEfNS5_IJlSB_lEEEfSJ_NS4_8TiledMMAINS4_8MMA_AtomIJNS4_4SM904GMMA30MMA_64x256x8_F32TF32TF32_SS_TNILNSN_7ScaleInE1ELSP_1EEEEEENS4_6LayoutINS5_IJNSA_ILi2EEESB_SB_EEENS5_IJSB_NSA_ILi0EEESV_EEEEENS5_IJNS4_10UnderscoreESY_SY_EEEEENS4_13SM90_TMA_LOADENS4_14ComposedLayoutINS4_7SwizzleILi3ELi4ELi3EEENS4_18smem_ptr_flag_bitsILi32EEENSS_INS5_IJNSA_ILi8EEESH_EEENS5_IJSH_SB_EEEEEEEvNS4_8identityES11_S1B_vS1C_EENS_8epilogue10collective6detail29Sm90TmaWarpSpecializedAdapterINS1F_15DefaultEpilogueIfSJ_SJ_NS1E_6thread17LinearCombinationIfLi1EffLNS1J_9ScaleType4KindE0ELNS_15FloatRoundStyleE2EfEENS1_15EpilogueDefaultEEEEEvvEEEEvNT_6ParamsE,"",@"SHT_CUDA_INFO"
	.sectionflags	@""
	.align	4


	//----- nvinfo : EIATTR_CUDA_API_VERSION
	.align		4
        /*0000*/ 	.byte	0x04, 0x37
        /*0002*/ 	.short	(.L_21 - .L_20)
.L_20:
        /*0004*/ 	.word	0x00000082


	//----- nvinfo : EIATTR_KPARAM_INFO
	.align		4
.L_21:
        /*0008*/ 	.byte	0x04, 0x17
        /*000a*/ 	.short	(.L_23 - .L_22)
.L_22:
        /*000c*/ 	.word	0x00000000
        /*0010*/ 	.short	0x0000
        /*0012*/ 	.short	0x0070
        /*0014*/ 	.byte	0x00, 0xf0, 0x01, 0x10


	//----- nvinfo : EIATTR_SPARSE_MMA_MASK
	.align		4
.L_23:
        /*0018*/ 	.byte	0x03, 0x50
        /*001a*/ 	.short	0x0000


	//----- nvinfo : EIATTR_MAXREG_COUNT
	.align		4
        /*001c*/ 	.byte	0x03, 0x1b
        /*001e*/ 	.short	0x00a8


	//----- nvinfo : EIATTR_NUM_BARRIERS
	.align		4
        /*0020*/ 	.byte	0x02, 0x4c
        /*0022*/ 	.byte	0x01
	.zero		1


	//----- nvinfo : EIATTR_EXTERNS
	.align		4
        /*0024*/ 	.byte	0x04, 0x0f
        /*0026*/ 	.short	(.L_25 - .L_24)


	//   ....[0]....
	.align		4
.L_24:
        /*0028*/ 	.word	index@(__assertfail)


	//----- nvinfo : EIATTR_MERCURY_ISA_VERSION
	.align		4
.L_25:
        /*002c*/ 	.byte	0x03, 0x5f
        /*002e*/ 	.short	0x0101


	//----- nvinfo : EIATTR_INT_WARP_WIDE_INSTR_OFFSETS
	.align		4
        /*0030*/ 	.byte	0x04, 0x31
        /*0032*/ 	.short	(.L_27 - .L_26)


	//   ....[0]....
.L_26:
        /*0034*/ 	.word	0x000003b0


	//   ....[1]....
        /*0038*/ 	.word	0x000003e0


	//   ....[2]....
        /*003c*/ 	.word	0x000004c0


	//----- nvinfo : EIATTR_COOP_GROUP_MASK_REGIDS
	.align		4
.L_27:
        /*0040*/ 	.byte	0x04, 0x29
        /*0042*/ 	.short	(.L_29 - .L_28)


	//   ....[0]....
.L_28:
        /*0044*/ 	.word	0xffffffff


	//   ....[1]....
        /*0048*/ 	.word	0xffffffff


	//   ....[2]....
        /*004c*/ 	.word	0xffffffff


	//   ....[3]....
        /*0050*/ 	.word	0xffffffff


	//   ....[4]....
        /*0054*/ 	.word	0xffffffff


	//----- nvinfo : EIATTR_COOP_GROUP_INSTR_OFFSETS
	.align		4
.L_29:
        /*0058*/ 	.byte	0x04, 0x28
        /*005a*/ 	.short	(.L_31 - .L_30)


	//   ....[0]....
.L_30:
        /*005c*/ 	.word	0x00000060


	//   ....[1]....
        /*0060*/ 	.word	0x00000070


	//   ....[2]....
        /*0064*/ 	.word	0x00000130


	//   ....[3]....
        /*0068*/ 	.word	0x000002c0


	//   ....[4]....
        /*006c*/ 	.word	0x00000f70


	//----- nvinfo : EIATTR_REG_RECONFIG
	.align		4
.L_31:
        /*0070*/ 	.byte	0x01, 0x54
	.zero		2


	//----- nvinfo : EIATTR_SYSCALL_OFFSETS
	.align		4
        /*0074*/ 	.byte	0x04, 0x46
        /*0076*/ 	.short	(.L_33 - .L_32)


	//   ....[0]....
.L_32:
        /*0078*/ 	.word	0x00001130


	//----- nvinfo : EIATTR_MBARRIER_INSTR_OFFSETS
	.align		4
.L_33:
        /*007c*/ 	.byte	0x04, 0x39
        /*007e*/ 	.short	(.L_35 - .L_34)


	//   ....[0]....
.L_34:
        /*0080*/ 	.word	0x00000230
        /*0084*/ 	.word	0x000000ff
        /*0088*/ 	.word	0x00000000
        /*008c*/ 	.short	0x0100
        /*008e*/ 	.byte	0x08
	.zero		1


	//   ....[1]....
        /*0090*/ 	.word	0x00000240
        /*0094*/ 	.word	0x000000ff
        /*0098*/ 	.word	0x00000020
        /*009c*/ 	.short	0x0100
        /*009e*/ 	.byte	0x08
	.zero		1


	//   ....[2]....
        /*00a0*/ 	.word	0x00000250
        /*00a4*/ 	.word	0x000000ff
        /*00a8*/ 	.word	0x00000008
        /*00ac*/ 	.short	0x0100
        /*00ae*/ 	.byte	0x08
	.zero		1


	//   ....[3]....
        /*00b0*/ 	.word	0x00000260
        /*00b4*/ 	.word	0x000000ff
        /*00b8*/ 	.word	0x00000028
        /*00bc*/ 	.short	0x0100
        /*00be*/ 	.byte	0x08
	.zero		1


	//   ....[4]....
        /*00c0*/ 	.word	0x00000270
        /*00c4*/ 	.word	0x000000ff
        /*00c8*/ 	.word	0x00000010
        /*00cc*/ 	.short	0x0100
        /*00ce*/ 	.byte	0x08
	.zero		1


	//   ....[5]....
        /*00d0*/ 	.word	0x00000280
        /*00d4*/ 	.word	0x000000ff
        /*00d8*/ 	.word	0x00000030
        /*00dc*/ 	.short	0x0100
        /*00de*/ 	.byte	0x08
	.zero		1


	//   ....[6]....
        /*00e0*/ 	.word	0x00000290
        /*00e4*/ 	.word	0x000000ff
        /*00e8*/ 	.word	0x00000018
        /*00ec*/ 	.short	0x0100
        /*00ee*/ 	.byte	0x08
	.zero		1


	//   ....[7]....
        /*00f0*/ 	.word	0x000002a0
        /*00f4*/ 	.word	0x000000ff
        /*00f8*/ 	.word	0x00000038
        /*00fc*/ 	.short	0x0100
        /*00fe*/ 	.byte	0x08
	.zero		1


	//   ....[8]....
        /*0100*/ 	.word	0x00000530
        /*0104*/ 	.word	0x000000ff
        /*0108*/ 	.word	0x00000050
        /*010c*/ 	.short	0x0100
        /*010e*/ 	.byte	0x06
	.zero		1


	//   ....[9]....
        /*0110*/ 	.word	0x00000590
        /*0114*/ 	.word	0x000000ff
        /*0118*/ 	.word	0x00000058
        /*011c*/ 	.short	0x0100
        /*011e*/ 	.byte	0x06
	.zero		1


	//   ....[10]....
        /*0120*/ 	.word	0x000011b0
        /*0124*/ 	.word	0x00000003
        /*0128*/ 	.word	0x00000000
        /*012c*/ 	.short	0x010a
        /*012e*/ 	.byte	0x3f
	.zero		1


	//   ....[11]....
        /*0130*/ 	.word	0x000011f0
        /*0134*/ 	.word	0x00000003
        /*0138*/ 	.word	0x00000000
        /*013c*/ 	.short	0x010a
        /*013e*/ 	.byte	0x3f
	.zero		1


	//   ....[12]....
        /*0140*/ 	.word	0x000015c0
        /*0144*/ 	.word	0x000000ff
        /*0148*/ 	.word	0x00000000
        /*014c*/ 	.short	0x010a
        /*014e*/ 	.byte	0x08
	.zero		1


	//   ....[13]....
        /*0150*/ 	.word	0x00001600
        /*0154*/ 	.word	0x000000ff
        /*0158*/ 	.word	0x00000000
        /*015c*/ 	.short	0x010a
        /*015e*/ 	.byte	0x08
	.zero		1


	//   ....[14]....
        /*0160*/ 	.word	0x00001890
        /*0164*/ 	.word	0x000000ff
        /*0168*/ 	.word	0x00000000
        /*016c*/ 	.short	0x0101
        /*016e*/ 	.byte	0x08
	.zero		1


	//   ....[15]....
        /*0170*/ 	.word	0x00001a70
        /*0174*/ 	.word	0x000000ff
        /*0178*/ 	.word	0x00000000
        /*017c*/ 	.short	0x0101
        /*017e*/ 	.byte	0x04
	.zero		1


	//   ....[16]....
        /*0180*/ 	.word	0x000090c0
        /*0184*/ 	.word	0x0000000c
        /*0188*/ 	.word	0x00000020
        /*018c*/ 	.short	0x010a
        /*018e*/ 	.byte	0x3f
	.zero		1


	//   ....[17]....
        /*0190*/ 	.word	0x00009480
        /*0194*/ 	.word	0x00000005
        /*0198*/ 	.word	0x00000058
        /*019c*/ 	.short	0x0101
        /*019e*/ 	.byte	0x3f
	.zero		1


	//   ....[18]....
        /*01a0*/ 	.word	0x00009b80
        /*01a4*/ 	.word	0x00000007
        /*01a8*/ 	.word	0x00000000
        /*01ac*/ 	.short	0x010a
        /*01ae*/ 	.byte	0x3f
	.zero		1


	//   ....[19]....
        /*01b0*/ 	.word	0x00009c00
        /*01b4*/ 	.word	0x00000006
        /*01b8*/ 	.word	0x00000000
        /*01bc*/ 	.short	0x010a
        /*01be*/ 	.byte	0x3f
	.zero		1


	//   ....[20]....
        /*01c0*/ 	.word	0x00009c90
        /*01c4*/ 	.word	0x00000007
        /*01c8*/ 	.word	0x00000000
        /*01cc*/ 	.short	0x010a
        /*01ce*/ 	.byte	0x3f
	.zero		1


	//   ....[21]....
        /*01d0*/ 	.word	0x00009d20
        /*01d4*/ 	.word	0x00000005
        /*01d8*/ 	.word	0x00000000
        /*01dc*/ 	.short	0x010a
        /*01de*/ 	.byte	0x3f
	.zero		1


	//   ....[22]....
        /*01e0*/ 	.word	0x00009d80
        /*01e4*/ 	.word	0x00000003
        /*01e8*/ 	.word	0x00000000
        /*01ec*/ 	.short	0x010a
        /*01ee*/ 	.byte	0x3f
	.zero		1


	//   ....[23]....
        /*01f0*/ 	.word	0x00009de0
        /*01f4*/ 	.word	0x00000004
        /*01f8*/ 	.word	0x00000000
        /*01fc*/ 	.short	0x010a
        /*01fe*/ 	.byte	0x3f
	.zero		1


	//   ....[24]....
        /*0200*/ 	.word	0x00009eb0
        /*0204*/ 	.word	0x0000000c
        /*0208*/ 	.word	0x00000020
        /*020c*/ 	.short	0x010a
        /*020e*/ 	.byte	0x3f
	.zero		1


	//   ....[25]....
        /*0210*/ 	.word	0x00009f80
        /*0214*/ 	.word	0x00000007
        /*0218*/ 	.word	0x00000000
        /*021c*/ 	.short	0x010a
        /*021e*/ 	.byte	0x3f
	.zero		1


	//   ....[26]....
        /*0220*/ 	.word	0x00009fd0
        /*0224*/ 	.word	0x00000006
        /*0228*/ 	.word	0x00000000
        /*022c*/ 	.short	0x010a
        /*022e*/ 	.byte	0x3f
	.zero		1


	//   ....[27]....
        /*0230*/ 	.word	0x0000a020
        /*0234*/ 	.word	0x00000007
        /*0238*/ 	.word	0x00000000
        /*023c*/ 	.short	0x010a
        /*023e*/ 	.byte	0x3f
	.zero		1


	//----- nvinfo : EIATTR_NUM_MBARRIERS
	.align		4
.L_35:
        /*0240*/ 	.byte	0x03, 0x38
        /*0242*/ 	.short	0x000a


	//----- nvinfo : EIATTR_EXIT_INSTR_OFFSETS
	.align		4
        /*0244*/ 	.byte	0x04, 0x1c
        /*0246*/ 	.short	(.L_37 - .L_36)


	//   ....[0]....
.L_36:
        /*0248*/ 	.word	0x000005e0


	//   ....[1]....
        /*024c*/ 	.word	0x00000ea0


	//   ....[2]....
        /*0250*/ 	.word	0x00008730


	//   ....[3]....
        /*0254*/ 	.word	0x00008d60


	//   ....[4]....
        /*0258*/ 	.word	0x00009d70


	//----- nvinfo : EIATTR_MAX_THREADS
	.align		4
.L_37:
        /*025c*/ 	.byte	0x04, 0x05
        /*025e*/ 	.short	(.L_39 - .L_38)
.L_38:
        /*0260*/ 	.word	0x00000180
        /*0264*/ 	.word	0x00000001
        /*0268*/ 	.word	0x00000001


	//----- nvinfo : EIATTR_CRS_STACK_SIZE
	.align		4
.L_39:
        /*026c*/ 	.byte	0x04, 0x1e
        /*026e*/ 	.short	(.L_41 - .L_40)
.L_40:
        /*0270*/ 	.word	0x00000000


	//----- nvinfo : EIATTR_CBANK_PARAM_SIZE
	.align		4
.L_41:
        /*0274*/ 	.byte	0x03, 0x19
        /*0276*/ 	.short	0x0470


	//----- nvinfo : EIATTR_PARAM_CBANK
	.align		4
        /*0278*/ 	.byte	0x04, 0x0a
        /*027a*/ 	.short	(.L_43 - .L_42)
	.align		4
.L_42:
        /*027c*/ 	.word	index@(.nv.constant0._ZN7cutlass13device_kernelINS_4gemm6kernel13GemmUniversalIN4cute5tupleIJiiiiEEENS1_10collective13CollectiveMmaINS1_34MainloopSm90TmaGmmaWarpSpecializedILi4ENS5_IJNS4_1CILi1EEESB_SB_EEENS1_35KernelTmaWarpSpecializedCooperativeEEENS5_IJNSA_ILi128EEENSA_ILi256EEENSA_ILi32EEEEEEfNS5_IJlSB_lEEEfSJ_NS4_8TiledMMAINS4_8MMA_AtomIJNS4_4SM904GMMA30MMA_64x256x8_F32TF32TF32_SS_TNILNSN_7ScaleInE1ELSP_1EEEEEENS4_6LayoutINS5_IJNSA_ILi2EEESB_SB_EEENS5_IJSB_NSA_ILi0EEESV_EEEEENS5_IJNS4_10UnderscoreESY_SY_EEEEENS4_13SM90_TMA_LOADENS4_14ComposedLayoutINS4_7SwizzleILi3ELi4ELi3EEENS4_18smem_ptr_flag_bitsILi32EEENSS_INS5_IJNSA_ILi8EEESH_EEENS5_IJSH_SB_EEEEEEEvNS4_8identityES11_S1B_vS1C_EENS_8epilogue10collective6detail29Sm90TmaWarpSpecializedAdapterINS1F_15DefaultEpilogueIfSJ_SJ_NS1E_6thread17LinearCombinationIfLi1EffLNS1J_9ScaleType4KindE0ELNS_15FloatRoundStyleE2EfEENS1_15EpilogueDefaultEEEEEvvEEEEvNT_6ParamsE)
        /*0280*/ 	.short	0x0210
        /*0282*/ 	.short	0x0470


	//----- nvinfo : EIATTR_SW_WAR
	.align		4
.L_43:
        /*0284*/ 	.byte	0x04, 0x36
        /*0286*/ 	.short	(.L_45 - .L_44)
.L_44:
        /*0288*/ 	.word	0x00000008
.L_45:


//--------------------- .nv.callgraph             --------------------------
	.section	.nv.callgraph,"",@"SHT_CUDA_CALLGRAPH"
	.align	4
	.sectionentsize	8
	.align		4
        /*0000*/ 	.word	0x00000000
	.align		4
        /*0004*/ 	.word	0xffffffff
	.align		4
        /*0008*/ 	.word	index@(_ZN7cutlass13device_kernelINS_4gemm6kernel13GemmUniversalIN4cute5tupleIJiiiiEEENS1_10collective13CollectiveMmaINS1_34MainloopSm90TmaGmmaWarpSpecializedILi4ENS5_IJNS4_1CILi1EEESB_SB_EEENS1_35KernelTmaWarpSpecializedCooperativeEEENS5_IJNSA_ILi128EEENSA_ILi256EEENSA_ILi32EEEEEEfNS5_IJlSB_lEEEfSJ_NS4_8TiledMMAINS4_8MMA_AtomIJNS4_4SM904GMMA30MMA_64x256x8_F32TF32TF32_SS_TNILNSN_7ScaleInE1ELSP_1EEEEEENS4_6LayoutINS5_IJNSA_ILi2EEESB_SB_EEENS5_IJSB_NSA_ILi0EEESV_EEEEENS5_IJNS4_10UnderscoreESY_SY_EEEEENS4_13SM90_TMA_LOADENS4_14ComposedLayoutINS4_7SwizzleILi3ELi4ELi3EEENS4_18smem_ptr_flag_bitsILi32EEENSS_INS5_IJNSA_ILi8EEESH_EEENS5_IJSH_SB_EEEEEEEvNS4_8identityES11_S1B_vS1C_EENS_8epilogue10collective6detail29Sm90TmaWarpSpecializedAdapterINS1F_15DefaultEpilogueIfSJ_SJ_NS1E_6thread17LinearCombinationIfLi1EffLNS1J_9ScaleType4KindE0ELNS_15FloatRoundStyleE2EfEENS1_15EpilogueDefaultEEEEEvvEEEEvNT_6ParamsE)
	.align		4
        /*000c*/ 	.word	index@(__assertfail)
	.align		4
        /*0010*/ 	.word	0x00000000
	.align		4
        /*0014*/ 	.word	0xfffffffe
	.align		4
        /*0018*/ 	.word	0x00000000
	.align		4
        /*001c*/ 	.word	0xfffffffd
	.align		4
        /*0020*/ 	.word	0x00000000
	.align		4
        /*0024*/ 	.word	0xfffffffc


//--------------------- .nv.constant4             --------------------------
	.section	.nv.constant4,"a",@progbits
	.align	8
	.align		8
.nv.constant4:
        /*0000*/ 	.dword	__assertfail
	.align		8
        /*0008*/ 	.dword	__unnamed_1
	.align		8
        /*0010*/ 	.dword	_ZN40_INTERNAL_96d17501_4_k_cu_0b452872_383124cuda3std3__45__cpo5beginE
	.align		8
        /*0018*/ 	.dword	_ZN40_INTERNAL_96d17501_4_k_cu_0b452872_383124cuda3std3__45__cpo3endE
	.align		8
        /*0020*/ 	.dword	_ZN40_INTERNAL_96d17501_4_k_cu_0b452872_383124cuda3std3__45__cpo6cbeginE
	.align		8
        /*0028*/ 	.dword	_ZN40_INTERNAL_96d17501_4_k_cu_0b452872_383124cuda3std3__45__cpo4cendE
	.align		8
        /*0030*/ 	.dword	_ZN40_INTERNAL_96d17501_4_k_cu_0b452872_383124cuda3std3__442_GLOBAL__N__96d17501_4_k_cu_0b452872_383126ignoreE
	.align		8
        /*0038*/ 	.dword	_ZN40_INTERNAL_96d17501_4_k_cu_0b452872_383124cuda3std3__419piecewise_constructE
	.align		8
        /*0040*/ 	.dword	_ZN40_INTERNAL_96d17501_4_k_cu_0b452872_383124cuda3std3__48in_placeE
	.align		8
        /*0048*/ 	.dword	_ZN40_INTERNAL_96d17501_4_k_cu_0b452872_383124cuda3std6ranges3__45__cpo4swapE
	.align		8
        /*0050*/ 	.dword	_ZN40_INTERNAL_96d17501_4_k_cu_0b452872_383124cuda3std6ranges3__45__cpo9iter_moveE
	.align		8
        /*0058*/ 	.dword	_ZN40_INTERNAL_96d17501_4_k_cu_0b452872_383124cute7productE
	.align		8
        /*0060*/ 	.dword	_ZN40_INTERNAL_96d17501_4_k_cu_0b452872_383124cute1_E
	.align		8
        /*0068*/ 	.dword	$str$22
	.align		8
        /*0070*/ 	.dword	$str$23


//--------------------- .text._ZN7cutlass13device_kernelINS_4gemm6kernel13GemmUniversalIN4cute5tupleIJiiiiEEENS1_10collective13CollectiveMmaINS1_34MainloopSm90TmaGmmaWarpSpecializedILi4ENS5_IJNS4_1CILi1EEESB_SB_EEENS1_35KernelTmaWarpSpecializedCooperativeEEENS5_IJNSA_ILi128EEENSA_ILi256EEENSA_ILi32EEEEEEfNS5_IJlSB_lEEEfSJ_NS4_8TiledMMAINS4_8MMA_AtomIJNS4_4SM904GMMA30MMA_64x256x8_F32TF32TF32_SS_TNILNSN_7ScaleInE1ELSP_1EEEEEENS4_6LayoutINS5_IJNSA_ILi2EEESB_SB_EEENS5_IJSB_NSA_ILi0EEESV_EEEEENS5_IJNS4_10UnderscoreESY_SY_EEEEENS4_13SM90_TMA_LOADENS4_14ComposedLayoutINS4_7SwizzleILi3ELi4ELi3EEENS4_18smem_ptr_flag_bitsILi32EEENSS_INS5_IJNSA_ILi8EEESH_EEENS5_IJSH_SB_EEEEEEEvNS4_8identityES11_S1B_vS1C_EENS_8epilogue10collective6detail29Sm90TmaWarpSpecializedAdapterINS1F_15DefaultEpilogueIfSJ_SJ_NS1E_6thread17LinearCombinationIfLi1EffLNS1J_9ScaleType4KindE0ELNS_15FloatRoundStyleE2EfEENS1_15EpilogueDefaultEEEEEvvEEEEvNT_6ParamsE --------------------------
	.section	.text._ZN7cutlass13device_kernelINS_4gemm6kernel13GemmUniversalIN4cute5tupleIJiiiiEEENS1_10collective13CollectiveMmaINS1_34MainloopSm90TmaGmmaWarpSpecializedILi4ENS5_IJNS4_1CILi1EEESB_SB_EEENS1_35KernelTmaWarpSpecializedCooperativeEEENS5_IJNSA_ILi128EEENSA_ILi256EEENSA_ILi32EEEEEEfNS5_IJlSB_lEEEfSJ_NS4_8TiledMMAINS4_8MMA_AtomIJNS4_4SM904GMMA30MMA_64x256x8_F32TF32TF32_SS_TNILNSN_7ScaleInE1ELSP_1EEEEEENS4_6LayoutINS5_IJNSA_ILi2EEESB_SB_EEENS5_IJSB_NSA_ILi0EEESV_EEEEENS5_IJNS4_10UnderscoreESY_SY_EEEEENS4_13SM90_TMA_LOADENS4_14ComposedLayoutINS4_7SwizzleILi3ELi4ELi3EEENS4_18smem_ptr_flag_bitsILi32EEENSS_INS5_IJNSA_ILi8EEESH_EEENS5_IJSH_SB_EEEEEEEvNS4_8identityES11_S1B_vS1C_EENS_8epilogue10collective6detail29Sm90TmaWarpSpecializedAdapterINS1F_15DefaultEpilogueIfSJ_SJ_NS1E_6thread17LinearCombinationIfLi1EffLNS1J_9ScaleType4KindE0ELNS_15FloatRoundStyleE2EfEENS1_15EpilogueDefaultEEEEEvvEEEEvNT_6ParamsE,"ax",@progbits
	.align	128
.text._ZN7cutlass13device_kernelINS_4gemm6kernel13GemmUniversalIN4cute5tupleIJiiiiEEENS1_10collective13CollectiveMmaINS1_34MainloopSm90TmaGmmaWarpSpecializedILi4ENS5_IJNS4_1CILi1EEESB_SB_EEENS1_35KernelTmaWarpSpecializedCooperativeEEENS5_IJNSA_ILi128EEENSA_ILi256EEENSA_ILi32EEEEEEfNS5_IJlSB_lEEEfSJ_NS4_8TiledMMAINS4_8MMA_AtomIJNS4_4SM904GMMA30MMA_64x256x8_F32TF32TF32_SS_TNILNSN_7ScaleInE1ELSP_1EEEEEENS4_6LayoutINS5_IJNSA_ILi2EEESB_SB_EEENS5_IJSB_NSA_ILi0EEESV_EEEEENS5_IJNS4_10UnderscoreESY_SY_EEEEENS4_13SM90_TMA_LOADENS4_14ComposedLayoutINS4_7SwizzleILi3ELi4ELi3EEENS4_18smem_ptr_flag_bitsILi32EEENSS_INS5_IJNSA_ILi8EEESH_EEENS5_IJSH_SB_EEEEEEEvNS4_8identityES11_S1B_vS1C_EENS_8epilogue10collective6detail29Sm90TmaWarpSpecializedAdapterINS1F_15DefaultEpilogueIfSJ_SJ_NS1E_6thread17LinearCombinationIfLi1EffLNS1J_9ScaleType4KindE0ELNS_15FloatRoundStyleE2EfEENS1_15EpilogueDefaultEEEEEvvEEEEvNT_6ParamsE:
        .type           _ZN7cutlass13device_kernelINS_4gemm6kernel13GemmUniversalIN4cute5tupleIJiiiiEEENS1_10collective13CollectiveMmaINS1_34MainloopSm90TmaGmmaWarpSpecializedILi4ENS5_IJNS4_1CILi1EEESB_SB_EEENS1_35KernelTmaWarpSpecializedCooperativeEEENS5_IJNSA_ILi128EEENSA_ILi256EEENSA_ILi32EEEEEEfNS5_IJlSB_lEEEfSJ_NS4_8TiledMMAINS4_8MMA_AtomIJNS4_4SM904GMMA30MMA_64x256x8_F32TF32TF32_SS_TNILNSN_7ScaleInE1ELSP_1EEEEEENS4_6LayoutINS5_IJNSA_ILi2EEESB_SB_EEENS5_IJSB_NSA_ILi0EEESV_EEEEENS5_IJNS4_10UnderscoreESY_SY_EEEEENS4_13SM90_TMA_LOADENS4_14ComposedLayoutINS4_7SwizzleILi3ELi4ELi3EEENS4_18smem_ptr_flag_bitsILi32EEENSS_INS5_IJNSA_ILi8EEESH_EEENS5_IJSH_SB_EEEEEEEvNS4_8identityES11_S1B_vS1C_EENS_8epilogue10collective6detail29Sm90TmaWarpSpecializedAdapterINS1F_15DefaultEpilogueIfSJ_SJ_NS1E_6thread17LinearCombinationIfLi1EffLNS1J_9ScaleType4KindE0ELNS_15FloatRoundStyleE2EfEENS1_15EpilogueDefaultEEEEEvvEEEEvNT_6ParamsE,@function
        .size           _ZN7cutlass13device_kernelINS_4gemm6kernel13GemmUniversalIN4cute5tupleIJiiiiEEENS1_10collective13CollectiveMmaINS1_34MainloopSm90TmaGmmaWarpSpecializedILi4ENS5_IJNS4_1CILi1EEESB_SB_EEENS1_35KernelTmaWarpSpecializedCooperativeEEENS5_IJNSA_ILi128EEENSA_ILi256EEENSA_ILi32EEEEEEfNS5_IJlSB_lEEEfSJ_NS4_8TiledMMAINS4_8MMA_AtomIJNS4_4SM904GMMA30MMA_64x256x8_F32TF32TF32_SS_TNILNSN_7ScaleInE1ELSP_1EEEEEENS4_6LayoutINS5_IJNSA_ILi2EEESB_SB_EEENS5_IJSB_NSA_ILi0EEESV_EEEEENS5_IJNS4_10UnderscoreESY_SY_EEEEENS4_13SM90_TMA_LOADENS4_14ComposedLayoutINS4_7SwizzleILi3ELi4ELi3EEENS4_18smem_ptr_flag_bitsILi32EEENSS_INS5_IJNSA_ILi8EEESH_EEENS5_IJSH_SB_EEEEEEEvNS4_8identityES11_S1B_vS1C_EENS_8epilogue10collective6detail29Sm90TmaWarpSpecializedAdapterINS1F_15DefaultEpilogueIfSJ_SJ_NS1E_6thread17LinearCombinationIfLi1EffLNS1J_9ScaleType4KindE0ELNS_15FloatRoundStyleE2EfEENS1_15EpilogueDefaultEEEEEvvEEEEvNT_6ParamsE,(.L_x_322 - _ZN7cutlass13device_kernelINS_4gemm6kernel13GemmUniversalIN4cute5tupleIJiiiiEEENS1_10collective13CollectiveMmaINS1_34MainloopSm90TmaGmmaWarpSpecializedILi4ENS5_IJNS4_1CILi1EEESB_SB_EEENS1_35KernelTmaWarpSpecializedCooperativeEEENS5_IJNSA_ILi128EEENSA_ILi256EEENSA_ILi32EEEEEEfNS5_IJlSB_lEEEfSJ_NS4_8TiledMMAINS4_8MMA_AtomIJNS4_4SM904GMMA30MMA_64x256x8_F32TF32TF32_SS_TNILNSN_7ScaleInE1ELSP_1EEEEEENS4_6LayoutINS5_IJNSA_ILi2EEESB_SB_EEENS5_IJSB_NSA_ILi0EEESV_EEEEENS5_IJNS4_10UnderscoreESY_SY_EEEEENS4_13SM90_TMA_LOADENS4_14ComposedLayoutINS4_7SwizzleILi3ELi4ELi3EEENS4_18smem_ptr_flag_bitsILi32EEENSS_INS5_IJNSA_ILi8EEESH_EEENS5_IJSH_SB_EEEEEEEvNS4_8identityES11_S1B_vS1C_EENS_8epilogue10collective6detail29Sm90TmaWarpSpecializedAdapterINS1F_15DefaultEpilogueIfSJ_SJ_NS1E_6thread17LinearCombinationIfLi1EffLNS1J_9ScaleType4KindE0ELNS_15FloatRoundStyleE2EfEENS1_15EpilogueDefaultEEEEEvvEEEEvNT_6ParamsE)
        .other          _ZN7cutlass13device_kernelINS_4gemm6kernel13GemmUniversalIN4cute5tupleIJiiiiEEENS1_10collective13CollectiveMmaINS1_34MainloopSm90TmaGmmaWarpSpecializedILi4ENS5_IJNS4_1CILi1EEESB_SB_EEENS1_35KernelTmaWarpSpecializedCooperativeEEENS5_IJNSA_ILi128EEENSA_ILi256EEENSA_ILi32EEEEEEfNS5_IJlSB_lEEEfSJ_NS4_8TiledMMAINS4_8MMA_AtomIJNS4_4SM904GMMA30MMA_64x256x8_F32TF32TF32_SS_TNILNSN_7ScaleInE1ELSP_1EEEEEENS4_6LayoutINS5_IJNSA_ILi2EEESB_SB_EEENS5_IJSB_NSA_ILi0EEESV_EEEEENS5_IJNS4_10UnderscoreESY_SY_EEEEENS4_13SM90_TMA_LOADENS4_14ComposedLayoutINS4_7SwizzleILi3ELi4ELi3EEENS4_18smem_ptr_flag_bitsILi32EEENSS_INS5_IJNSA_ILi8EEESH_EEENS5_IJSH_SB_EEEEEEEvNS4_8identityES11_S1B_vS1C_EENS_8epilogue10collective6detail29Sm90TmaWarpSpecializedAdapterINS1F_15DefaultEpilogueIfSJ_SJ_NS1E_6thread17LinearCombinationIfLi1EffLNS1J_9ScaleType4KindE0ELNS_15FloatRoundStyleE2EfEENS1_15EpilogueDefaultEEEEEvvEEEEvNT_6ParamsE,@"STO_CUDA_ENTRY STV_DEFAULT"
_ZN7cutlass13device_kernelINS_4gemm6kernel13GemmUniversalIN4cute5tupleIJiiiiEEENS1_10collective13CollectiveMmaINS1_34MainloopSm90TmaGmmaWarpSpecializedILi4ENS5_IJNS4_1CILi1EEESB_SB_EEENS1_35KernelTmaWarpSpecializedCooperativeEEENS5_IJNSA_ILi128EEENSA_ILi256EEENSA_ILi32EEEEEEfNS5_IJlSB_lEEEfSJ_NS4_8TiledMMAINS4_8MMA_AtomIJNS4_4SM904GMMA30MMA_64x256x8_F32TF32TF32_SS_TNILNSN_7ScaleInE1ELSP_1EEEEEENS4_6LayoutINS5_IJNSA_ILi2EEESB_SB_EEENS5_IJSB_NSA_ILi0EEESV_EEEEENS5_IJNS4_10UnderscoreESY_SY_EEEEENS4_13SM90_TMA_LOADENS4_14ComposedLayoutINS4_7SwizzleILi3ELi4ELi3EEENS4_18smem_ptr_flag_bitsILi32EEENSS_INS5_IJNSA_ILi8EEESH_EEENS5_IJSH_SB_EEEEEEEvNS4_8identityES11_S1B_vS1C_EENS_8epilogue10collective6detail29Sm90TmaWarpSpecializedAdapterINS1F_15DefaultEpilogueIfSJ_SJ_NS1E_6thread17LinearCombinationIfLi1EffLNS1J_9ScaleType4KindE0ELNS_15FloatRoundStyleE2EfEENS1_15EpilogueDefaultEEEEEvvEEEEvNT_6ParamsE:
[----:B------:R-:W0:Y:S01]  /*0000*/  LDC R1, c[0x0][0x28] ;  /* 0x00000a00ff017b82 */ /* 0x000e220000000800 */
[----:B------:R-:W1:Y:S01]  /*0010*/  S2R R18, SR_TID.X ;  /* 0x0000000000127919 */ /* 0x000e620000002100 */
[----:B------:R-:W-:Y:S01]  /*0020*/  ELECT P0, URZ, PT ;  /* 0x00000000003f782f */ /* 0x000fe20003800000 */
[----:B------:R-:W-:Y:S01]  /*0030*/  BSSY B0, `(.L_x_0) ;  /* 0x000000f000007945 */ /* 0x000fe20003800000 */
[--C-:B-1----:R-:W-:Y:S02]  /*0040*/  SHF.R.U32.HI R0, RZ, 0x5, R18.reuse ;  /* 0x00000005ff007819 */ /* 0x102fe40000011612 */
[----:B------:R-:W-:-:S03]  /*0050*/  SHF.R.U32.HI R22, RZ, 0x7, R18 ;  /* 0x00000007ff167819 */ /* 0x000fc60000011612 */
[----:B------:R-:W1:Y:S04]  /*0060*/  SHFL.IDX PT, R5, R0, RZ, 0x1f ;  /* 0x00001fff00057589 */ /* 0x000e6800000e0000 */
[----:B------:R2:W3:Y:S01]  /*0070*/  SHFL.IDX PT, R8, R22, RZ, 0x1f ;  /* 0x00001fff16087589 */ /* 0x0004e200000e0000 */
[----:B-1----:R-:W-:-:S13]  /*0080*/  ISETP.NE.OR P0, PT, R5, RZ, !P0 ;  /* 0x000000ff0500720c */ /* 0x002fda0004705670 */
[----:B0-23--:R-:W-:Y:S05]  /*0090*/  @P0 BRA `(.L_x_1) ;  /* 0x0000000000200947 */ /* 0x00dfea0003800000 */
[----:B------:R-:W-:Y:S02]  /*00a0*/  ULDC.64 UR4, c[0x0][0x198] ;  /* 0x0000660000047ab9 */ /* 0x000fe40000000a00 */
[----:B------:R-:W-:Y:S02]  /*00b0*/  UIADD3 UR6, UP0, UR4, 0xf0, URZ ;  /* 0x000000f004067890 */ /* 0x000fe4000ff1e03f */
[----:B------:R-:W-:Y:S02]  /*00c0*/  UIADD3 UR4, UP1, UR4, 0x1f0, URZ ;  /* 0x000001f004047890 */ /* 0x000fe4000ff3e03f */
[----:B------:R-:W-:Y:S02]  /*00d0*/  UIADD3.X UR7, URZ, UR5, URZ, UP0, !UPT ;  /* 0x000000053f077290 */ /* 0x000fe400087fe43f */
[----:B------:R-:W-:-:S07]  /*00e0*/  UIADD3.X UR5, URZ, UR5, URZ, UP1, !UPT ;  /* 0x000000053f057290 */ /* 0x000fce0008ffe43f */
[----:B------:R0:W-:Y:S02]  /*00f0*/  UTMACCTL.PF [UR6] ;  /* 0x00000000060079b9 */ /* 0x0001e40008040000 */
[----:B------:R0:W-:Y:S02]  /*0100*/  UTMACCTL.PF [UR4] ;  /* 0x00000000040079b9 */ /* 0x0001e40008040000 */
[----:B0-----:R-:W-:Y:S01]  /*0110*/  NOP ;  /* 0x0000000000007918 */ /* 0x001fe20000000000 */
.L_x_1:
[----:B------:R-:W-:Y:S05]  /*0120*/  BSYNC B0 ;  /* 0x0000000000007941 */ /* 0x000fea0003800000 */
.L_x_0:
[----:B------:R-:W0:Y:S02]  /*0130*/  SHFL.IDX PT, R2, R0, RZ, 0x1f ;  /* 0x00001fff00027589 */ /* 0x000e2400000e0000 */
[----:B0-----:R-:W-:-:S13]  /*0140*/  ISETP.NE.AND P0, PT, R2, RZ, PT ;  /* 0x000000ff0200720c */ /* 0x001fda0003f05270 */
[----:B------:R-:W-:Y:S05]  /*0150*/  @P0 BRA `(.L_x_2) ;  /* 0x0000000000580947 */ /* 0x000fea0003800000 */
[----:B------:R-:W0:Y:S01]  /*0160*/  S2UR UR8, SR_CgaCtaId ;  /* 0x00000000000879c3 */ /* 0x000e220000008800 */
[----:B------:R-:W-:Y:S01]  /*0170*/  UMOV UR4, 0x400 ;  /* 0x0000040000047882 */ /* 0x000fe20000000000 */
[----:B------:R-:W-:Y:S01]  /*0180*/  UMOV UR5, 0x1 ;  /* 0x0000000100057882 */ /* 0x000fe20000000000 */
[----:B------:R-:W-:Y:S01]  /*0190*/  UMOV UR6, 0x100 ;  /* 0x0000010000067882 */ /* 0x000fe20000000000 */
[----:B------:R-:W-:Y:S01]  /*01a0*/  ELECT P0, URZ, PT ;  /* 0x00000000003f782f */ /* 0x000fe20003800000 */
[----:B------:R-:W-:-:S04]  /*01b0*/  UIADD3 UR6, -UR6, 0x100000, URZ ;  /* 0x0010000006067890 */ /* 0x000fc8000fffe13f */
[----:B------:R-:W-:Y:S02]  /*01c0*/  USHF.L.U32 UR7, UR6, 0xb, URZ ;  /* 0x0000000b06077899 */ /* 0x000fe4000800063f */
[----:B------:R-:W-:Y:S02]  /*01d0*/  USHF.L.U32 UR6, UR6, 0x1, URZ ;  /* 0x0000000106067899 */ /* 0x000fe4000800063f */
[----:B0-----:R-:W-:Y:S02]  /*01e0*/  ULEA UR8, UR8, UR4, 0x18 ;  /* 0x0000000408087291 */ /* 0x001fe4000f8ec03f */
[----:B------:R-:W-:-:S04]  /*01f0*/  UIADD3 UR4, -UR5, 0x100000, URZ ;  /* 0x0010000005047890 */ /* 0x000fc8000fffe13f */
[----:B------:R-:W-:Y:S02]  /*0200*/  USHF.L.U32 UR5, UR4, 0xb, URZ ;  /* 0x0000000b04057899 */ /* 0x000fe4000800063f */
[----:B------:R-:W-:Y:S01]  /*0210*/  USHF.L.U32 UR4, UR4, 0x1, URZ ;  /* 0x0000000104047899 */ /* 0x000fe2000800063f */
[----:B------:R-:W0:Y:S11]  /*0220*/  FENCE.VIEW.ASYNC.S ;  /* 0x00000000000073c6 */ /* 0x000e360000000000 */
[----:B0-----:R0:W1:Y:S01]  /*0230*/  SYNCS.EXCH.64 URZ, [UR8], UR4 ;  /* 0x00000004083f75b2 */ /* 0x0010620008000100 */
[----:B------:R0:W2:Y:S01]  /*0240*/  SYNCS.EXCH.64 URZ, [UR8+0x20], UR6 ;  /* 0x00002006083f75b2 */ /* 0x0000a20008000100 */
[----:B------:R0:W3:Y:S01]  /*0250*/  SYNCS.EXCH.64 URZ, [UR8+0x8], UR4 ;  /* 0x00000804083f75b2 */ /* 0x0000e20008000100 */
[----:B------:R0:W4:Y:S01]  /*0260*/  SYNCS.EXCH.64 URZ, [UR8+0x28], UR6 ;  /* 0x00002806083f75b2 */ /* 0x0001220008000100 */
[----:B------:R0:W0:Y:S01]  /*0270*/  SYNCS.EXCH.64 URZ, [UR8+0x10], UR4 ;  /* 0x00001004083f75b2 */ /* 0x0000220008000100 */
[----:B------:R0:W0:Y:S01]  /*0280*/  SYNCS.EXCH.64 URZ, [UR8+0x30], UR6 ;  /* 0x00003006083f75b2 */ /* 0x0000220008000100 */
[----:B------:R0:W0:Y:S01]  /*0290*/  SYNCS.EXCH.64 URZ, [UR8+0x18], UR4 ;  /* 0x00001804083f75b2 */ /* 0x0000220008000100 */
[----:B------:R0:W0:Y:S01]  /*02a0*/  SYNCS.EXCH.64 URZ, [UR8+0x38], UR6 ;  /* 0x00003806083f75b2 */ /* 0x0000220008000100 */
[----:B------:R-:W-:Y:S01]  /*02b0*/  NOP ;  /* 0x0000000000007918 */ /* 0x000fe20000000000 */
.L_x_2:
[----:B------:R-:W5:Y:S01]  /*02c0*/  SHFL.IDX PT, R0, R0, RZ, 0x1f ;  /* 0x00001fff00007589 */ /* 0x000f6200000e0000 */
[----:B------:R-:W-:Y:S01]  /*02d0*/  ELECT P0, URZ, PT ;  /* 0x00000000003f782f */ /* 0x000fe20003800000 */
[----:B------:R-:W1:Y:S01]  /*02e0*/  LDC R2, c[0x0][0x65c] ;  /* 0x00019700ff027b82 */ /* 0x000e620000000800 */
[----:B------:R-:W-:Y:S01]  /*02f0*/  SHF.R.S32.HI R6, RZ, 0x1f, R5 ;  /* 0x0000001fff067819 */ /* 0x000fe20000011405 */
[----:B------:R-:W2:Y:S01]  /*0300*/  S2R R3, SR_CTAID.Y ;  /* 0x0000000000037919 */ /* 0x000ea20000002600 */
[----:B0-----:R-:W-:Y:S01]  /*0310*/  UMOV UR4, 0x20 ;  /* 0x0000002000047882 */ /* 0x001fe20000000000 */
[----:B------:R-:W-:Y:S01]  /*0320*/  ISETP.NE.AND P2, PT, R8, RZ, PT ;  /* 0x000000ff0800720c */ /* 0x000fe20003f45270 */
[----:B------:R-:W-:Y:S01]  /*0330*/  NOP ;  /* 0x0000000000007918 */ /* 0x000fe20000000000 */
[----:B------:R-:W0:Y:S01]  /*0340*/  S2R R4, SR_CTAID.X ;  /* 0x0000000000047919 */ /* 0x000e220000002500 */
[----:B------:R-:W-:Y:S01]  /*0350*/  LEA.HI R6, R6, R5, RZ, 0x2 ;  /* 0x0000000506067211 */ /* 0x000fe200078f10ff */
[----:B------:R-:W-:Y:S01]  /*0360*/  NOP ;  /* 0x0000000000007918 */ /* 0x000fe20000000000 */
[----:B-----5:R-:W-:-:S02]  /*0370*/  ISETP.NE.OR P0, PT, R0, RZ, !P0 ;  /* 0x000000ff0000720c */ /* 0x020fc40004705670 */
[----:B-1----:R-:W-:-:S04]  /*0380*/  ISETP.NE.AND P3, PT, R2, 0x1, PT ;  /* 0x000000010200780c */ /* 0x002fc80003f65270 */
[----:B------:R-:W-:Y:S02]  /*0390*/  P2R R0, PR, RZ, 0x8 ;  /* 0x00000008ff007803 */ /* 0x000fe40000000000 */
[----:B------:R-:W-:-:S05]  /*03a0*/  LOP3.LUT R0, R6, 0xfffffffc, RZ, 0xc0, !PT ;  /* 0xfffffffc06007812 */ /* 0x000fca00078ec0ff */
[----:B------:R-:W-:Y:S01]  /*03b0*/  VOTEU.ALL UP0, P0 ;  /* 0x00000000003f7886 */ /* 0x000fe20000000000 */
[----:B------:R-:W-:Y:S01]  /*03c0*/  IMAD.IADD R0, R5, 0x1, -R0 ;  /* 0x0000000105007824 */ /* 0x000fe200078e0a00 */
[----:B------:R-:W0:Y:S01]  /*03d0*/  @P3 LDC R17, c[0x0][0x10] ;  /* 0x00000400ff113b82 */ /* 0x000e220000000800 */
[----:B------:R-:W-:Y:S01]  /*03e0*/  VOTEU.ALL UP1, P0 ;  /* 0x00000000003f7886 */ /* 0x000fe20000020000 */
[----:B--2---:R-:W-:Y:S01]  /*03f0*/  @P3 IMAD.MOV.U32 R6, RZ, RZ, R3 ;  /* 0x000000ffff063224 */ /* 0x004fe200078e0003 */
[----:B------:R-:W-:Y:S01]  /*0400*/  @!UP0 UMOV UR6, 0x400 ;  /* 0x0000040000068882 */ /* 0x000fe20000000000 */
[----:B------:R-:W-:-:S04]  /*0410*/  @!UP0 UIADD3 UR4, -UR4, 0x100000, URZ ;  /* 0x0010000004048890 */ /* 0x000fc8000fffe13f */
[----:B------:R-:W-:Y:S02]  /*0420*/  @!UP0 USHF.L.U32 UR5, UR4, 0xb, URZ ;  /* 0x0000000b04058899 */ /* 0x000fe4000800063f */
[----:B------:R-:W-:Y:S01]  /*0430*/  @!UP0 USHF.L.U32 UR4, UR4, 0x1, URZ ;  /* 0x0000000104048899 */ /* 0x000fe2000800063f */
[----:B------:R-:W-:Y:S02]  /*0440*/  @P3 IMAD.MOV.U32 R7, RZ, RZ, RZ ;  /* 0x000000ffff073224 */ /* 0x000fe400078e00ff */
[----:B------:R-:W-:Y:S01]  /*0450*/  IMAD.MOV.U32 R5, RZ, RZ, RZ ;  /* 0x000000ffff057224 */ /* 0x000fe200078e00ff */
[----:B------:R-:W1:Y:S01]  /*0460*/  @!UP0 S2UR UR7, SR_CgaCtaId ;  /* 0x00000000000789c3 */ /* 0x000e620000008800 */
[----:B------:R-:W-:-:S07]  /*0470*/  @P3 IMAD.MOV.U32 R11, RZ, RZ, RZ ;  /* 0x000000ffff0b3224 */ /* 0x000fce00078e00ff */
[----:B------:R-:W2:Y:S01]  /*0480*/  @!P3 LDC R9, c[0x0][0xc] ;  /* 0x00000300ff09bb82 */ /* 0x000ea20000000800 */
[----:B0-----:R-:W-:-:S04]  /*0490*/  @P3 IMAD.WIDE.U32 R16, R4, R17, R6 ;  /* 0x0000001104103225 */ /* 0x001fc800078e0006 */
[----:B------:R-:W-:Y:S01]  /*04a0*/  @P3 IMAD.IADD R17, R17, 0x1, R11 ;  /* 0x0000000111113824 */ /* 0x000fe200078e020b */
[----:B-1----:R-:W-:Y:S01]  /*04b0*/  @!UP0 ULEA UR6, UR7, UR6, 0x18 ;  /* 0x0000000607068291 */ /* 0x002fe2000f8ec03f */
[----:B------:R-:W-:Y:S01]  /*04c0*/  VOTEU.ALL UP0, P0 ;  /* 0x00000000003f7886 */ /* 0x000fe20000000000 */
[----:B------:R-:W-:-:S04]  /*04d0*/  ISETP.NE.AND P0, PT, R0, 0x3, PT ;  /* 0x000000030000780c */ /* 0x000fc80003f05270 */
[----:B------:R-:W-:Y:S01]  /*04e0*/  ISETP.EQ.OR P0, PT, R0, RZ, !P0 ;  /* 0x000000ff0000720c */ /* 0x000fe20004702670 */
[----:B--2---:R-:W-:-:S03]  /*04f0*/  @!P3 IMAD.WIDE.U32 R6, R9, R3, R4 ;  /* 0x000000030906b225 */ /* 0x004fc600078e0004 */
[C---:B------:R-:W-:Y:S01]  /*0500*/  ISETP.EQ.AND P0, PT, R8.reuse, RZ, P0 ;  /* 0x000000ff0800720c */ /* 0x040fe20000702270 */
[----:B------:R-:W-:Y:S01]  /*0510*/  VIADD R8, R8, 0xffffffff ;  /* 0xffffffff08087836 */ /* 0x000fe20000000000 */
[----:B------:R-:W0:Y:S02]  /*0520*/  FENCE.VIEW.ASYNC.S ;  /* 0x00000000000073c6 */ /* 0x000e240000000000 */
[----:B0-----:R0:W3:Y:S01]  /*0530*/  @!UP0 SYNCS.EXCH.64 URZ, [UR6+0x50], UR4 ;  /* 0x00005004063f85b2 */ /* 0x0010e20008000100 */
[----:B------:R-:W-:Y:S01]  /*0540*/  @!P3 IMAD.MOV.U32 R16, RZ, RZ, R6 ;  /* 0x000000ffff10b224 */ /* 0x000fe200078e0006 */
[----:B------:R-:W-:Y:S01]  /*0550*/  SEL R19, RZ, 0x1, !P0 ;  /* 0x00000001ff137807 */ /* 0x000fe20004000000 */
[----:B------:R-:W-:Y:S01]  /*0560*/  @!P3 IMAD.MOV.U32 R17, RZ, RZ, R7 ;  /* 0x000000ffff11b224 */ /* 0x000fe200078e0007 */
[----:B------:R-:W-:-:S04]  /*0570*/  ISETP.GE.U32.AND P1, PT, R8, 0x2, PT ;  /* 0x000000020800780c */ /* 0x000fc80003f26070 */
[----:B------:R-:W-:Y:S01]  /*0580*/  SEL R19, R19, 0x2, P1 ;  /* 0x0000000213137807 */ /* 0x000fe20000800000 */
[----:B------:R0:W3:Y:S01]  /*0590*/  @!UP1 SYNCS.EXCH.64 URZ, [UR6+0x58], UR4 ;  /* 0x00005804063f95b2 */ /* 0x0000e20008000100 */
[----:B------:R-:W-:Y:S01]  /*05a0*/  NOP ;  /* 0x0000000000007918 */ /* 0x000fe20000000000 */
[----:B---34-:R-:W-:Y:S06]  /*05b0*/  BAR.SYNC.DEFER_BLOCKING 0x0 ;  /* 0x0000000000007b1d */ /* 0x018fec0000010000 */
[----:B------:R-:W-:Y:S05]  /*05c0*/  @!P2 BRA `(.L_x_3) ;  /* 0x00000080005ca947 */ /* 0x000fea0003800000 */
[----:B------:R-:W-:-:S13]  /*05d0*/  ISETP.GT.U32.AND P0, PT, R8, 0x1, PT ;  /* 0x000000010800780c */ /* 0x000fda0003f04070 */
[----:B0-----:R-:W-:Y:S05]  /*05e0*/  @P0 EXIT ;  /* 0x000000000000094d */ /* 0x001fea0003800000 */
[----:B------:R-:W-:Y:S01]  /*05f0*/  ULDC.64 UR4, c[0x0][0x650] ;  /* 0x0001940000047ab9 */ /* 0x000fe20000000a00 */
[----:B------:R-:W-:Y:S01]  /*0600*/  PRMT R0, RZ, 0x7610, R0 ;  /* 0x00007610ff007816 */ /* 0x000fe20000000000 */
[----:B------:R-:W-:Y:S01]  /*0610*/  IMAD.MOV.U32 R153, RZ, RZ, -0x1 ;  /* 0xffffffffff997424 */ /* 0x000fe200078e00ff */
[----:B------:R-:W-:Y:S01]  /*0620*/  ISETP.GE.U32.AND P0, PT, R16, UR4, PT ;  /* 0x0000000410007c0c */ /* 0x000fe2000bf06070 */
[----:B------:R-:W-:Y:S02]  /*0630*/  IMAD.MOV.U32 R152, RZ, RZ, -0x1 ;  /* 0xffffffffff987424 */ /* 0x000fe400078e00ff */
[----:B------:R-:W-:Y:S01]  /*0640*/  IMAD.MOV.U32 R23, RZ, RZ, -0x1 ;  /* 0xffffffffff177424 */ /* 0x000fe200078e00ff */
[----:B------:R-:W-:-:S13]  /*0650*/  ISETP.GE.U32.AND.EX P0, PT, R17, UR5, PT, P0 ;  /* 0x0000000511007c0c */ /* 0x000fda000bf06100 */
[----:B------:R-:W-:Y:S05]  /*0660*/  @P0 BRA `(.L_x_4) ;  /* 0x0000000400540947 */ /* 0x000fea0003800000 */
[----:B------:R-:W0:Y:S01]  /*0670*/  LDC.64 R14, c[0x0][0x628] ;  /* 0x00018a00ff0e7b82 */ /* 0x000e220000000a00 */
[----:B------:R-:W-:Y:S02]  /*0680*/  IMAD.MOV.U32 R6, RZ, RZ, R16 ;  /* 0x000000ffff067224 */ /* 0x000fe400078e0010 */
[----:B------:R-:W-:-:S05]  /*0690*/  IMAD.MOV.U32 R7, RZ, RZ, R17 ;  /* 0x000000ffff077224 */ /* 0x000fca00078e0011 */
[----:B------:R-:W1:Y:S08]  /*06a0*/  LDC R0, c[0x0][0x630] ;  /* 0x00018c00ff007b82 */ /* 0x000e700000000800 */
[----:B------:R-:W2:Y:S01]  /*06b0*/  LDC.64 R20, c[0x0][0x620] ;  /* 0x00018800ff147b82 */ /* 0x000ea20000000a00 */
[----:B0-----:R-:W-:-:S04]  /*06c0*/  ISETP.NE.U32.AND P0, PT, R14, RZ, PT ;  /* 0x000000ff0e00720c */ /* 0x001fc80003f05070 */
[----:B------:R-:W-:-:S13]  /*06d0*/  ISETP.NE.AND.EX P0, PT, R15, RZ, PT, P0 ;  /* 0x000000ff0f00720c */ /* 0x000fda0003f05300 */
[----:B-12---:R-:W-:Y:S05]  /*06e0*/  @!P0 BRA `(.L_x_5) ;  /* 0x0000000000288947 */ /* 0x006fea0003800000 */
[----:B------:R-:W0:Y:S02]  /*06f0*/  LDC R11, c[0x0][0x634] ;  /* 0x00018d00ff0b7b82 */ /* 0x000e240000000800 */
[----:B0-----:R-:W-:-:S05]  /*0700*/  IADD3 R11, P0, R16, R11, RZ ;  /* 0x0000000b100b7210 */ /* 0x001fca0007f1e0ff */
[----:B------:R-:W-:-:S04]  /*0710*/  IMAD.X R13, RZ, RZ, R17, P0 ;  /* 0x000000ffff0d7224 */ /* 0x000fc800000e0611 */
[----:B------:R-:W-:-:S04]  /*0720*/  IMAD.WIDE.U32 R6, R13, R14, RZ ;  /* 0x0000000e0d067225 */ /* 0x000fc800078e00ff */
[----:B------:R-:W-:-:S04]  /*0730*/  IMAD.WIDE.U32 R8, P0, R11, R15, R6 ;  /* 0x0000000f0b087225 */ /* 0x000fc80007800006 */
[----:B------:R-:W-:-:S04]  /*0740*/  IMAD.WIDE.U32 R6, R11, R14, RZ ;  /* 0x0000000e0b067225 */ /* 0x000fc800078e00ff */
[----:B------:R-:W-:Y:S01]  /*0750*/  IMAD.X R11, RZ, RZ, RZ, P0 ;  /* 0x000000ffff0b7224 */ /* 0x000fe200000e06ff */
[----:B------:R-:W-:Y:S01]  /*0760*/  IADD3 RZ, P0, R7, R8, RZ ;  /* 0x0000000807ff7210 */ /* 0x000fe20007f1e0ff */
[----:B------:R-:W-:-:S04]  /*0770*/  IMAD.MOV.U32 R10, RZ, RZ, R9 ;  /* 0x000000ffff0a7224 */ /* 0x000fc800078e0009 */
[----:B------:R-:W-:-:S08]  /*0780*/  IMAD.WIDE.U32.X R6, R13, R15, R10, P0 ;  /* 0x0000000f0d067225 */ /* 0x000fd000000e040a */
.L_x_5:
[-CC-:B------:R-:W-:Y:S01]  /*0790*/  SHF.R.U64 R23, R6, R0.reuse, R7.reuse ;  /* 0x0000000006177219 */ /* 0x180fe20000001207 */
[----:B------:R-:W0:Y:S01]  /*07a0*/  LDC R10, c[0x0][0x618] ;  /* 0x00018600ff0a7b82 */ /* 0x000e220000000800 */
[----:B------:R-:W-:Y:S01]  /*07b0*/  SHF.R.U32.HI R5, RZ, R0, R7 ;  /* 0x00000000ff057219 */ /* 0x000fe20000011607 */
[----:B------:R-:W-:Y:S01]  /*07c0*/  ULDC UR4, c[0x0][0x150] ;  /* 0x0000540000047ab9 */ /* 0x000fe20000000800 */
[----:B------:R-:W-:Y:S02]  /*07d0*/  IADD3 R9, P0, RZ, -R23, RZ ;  /* 0x80000017ff097210 */ /* 0x000fe40007f1e0ff */
[----:B------:R-:W-:-:S03]  /*07e0*/  I2FP.F32.U32 R0, R4 ;  /* 0x0000000400007245 */ /* 0x000fc60000201000 */
[----:B------:R-:W1:Y:S01]  /*07f0*/  LDC.64 R28, c[0x0][0x640] ;  /* 0x00019000ff1c7b82 */ /* 0x000e620000000a00 */
[----:B------:R-:W-:Y:S02]  /*0800*/  IMAD.X R11, RZ, RZ, ~R5, P0 ;  /* 0x000000ffff0b7224 */ /* 0x000fe400000e0e05 */
[----:B------:R-:W-:Y:S01]  /*0810*/  FMUL R0, R0, UR4 ;  /* 0x0000000400007c20 */ /* 0x000fe20008400000 */
[----:B------:R-:W-:Y:S01]  /*0820*/  IMAD.WIDE.U32 R6, R9, R20, R16 ;  /* 0x0000001409067225 */ /* 0x000fe200078e0010 */
[----:B------:R-:W-:-:S03]  /*0830*/  ULDC UR4, c[0x0][0x154] ;  /* 0x0000550000047ab9 */ /* 0x000fc60000000800 */
[----:B------:R-:W-:Y:S01]  /*0840*/  IMAD R8, R11, R20, RZ ;  /* 0x000000140b087224 */ /* 0x000fe200078e02ff */
[----:B------:R-:W2:Y:S01]  /*0850*/  LDC R5, c[0x0][0x144] ;  /* 0x00005100ff057b82 */ /* 0x000ea20000000800 */
[----:B------:R-:W3:Y:S02]  /*0860*/  F2I.U32.TRUNC.NTZ R0, R0 ;  /* 0x0000000000007305 */ /* 0x000ee4000020f000 */
[----:B------:R-:W-:-:S04]  /*0870*/  IMAD R9, R9, R21, R8 ;  /* 0x0000001509097224 */ /* 0x000fc800078e0208 */
[----:B------:R-:W-:Y:S01]  /*0880*/  IMAD.IADD R7, R7, 0x1, R9 ;  /* 0x0000000107077824 */ /* 0x000fe200078e0209 */
[----:B------:R-:W4:Y:S01]  /*0890*/  LDC R12, c[0x0][0x608] ;  /* 0x00018200ff0c7b82 */ /* 0x000f220000000800 */
[----:B------:R-:W-:-:S03]  /*08a0*/  IMAD.MOV.U32 R9, RZ, RZ, -0x1 ;  /* 0xffffffffff097424 */ /* 0x000fc600078e00ff */
[-CC-:B0-----:R-:W-:Y:S02]  /*08b0*/  SHF.R.U64 R20, R6, R10.reuse, R7.reuse ;  /* 0x0000000a06147219 */ /* 0x181fe40000001207 */
[----:B------:R-:W-:Y:S02]  /*08c0*/  I2FP.F32.U32 R6, R3 ;  /* 0x0000000300067245 */ /* 0x000fe40000201000 */
[----:B------:R-:W0:Y:S01]  /*08d0*/  LDC R26, c[0x0][0x658] ;  /* 0x00019600ff1a7b82 */ /* 0x000e220000000800 */
[----:B-1----:R-:W-:Y:S01]  /*08e0*/  ISETP.NE.U32.AND P0, PT, R28, RZ, PT ;  /* 0x000000ff1c00720c */ /* 0x002fe20003f05070 */
[----:B---3--:R-:W-:Y:S01]  /*08f0*/  IMAD.MOV R8, RZ, RZ, -R0 ;  /* 0x000000ffff087224 */ /* 0x008fe200078e0a00 */
[----:B------:R-:W-:Y:S01]  /*0900*/  SHF.R.U32.HI R7, RZ, R10, R7 ;  /* 0x0000000aff077219 */ /* 0x000fe20000011607 */
[----:B------:R-:W-:Y:S01]  /*0910*/  FMUL R6, R6, UR4 ;  /* 0x0000000406067c20 */ /* 0x000fe20008400000 */
[----:B------:R-:W-:-:S03]  /*0920*/  ISETP.NE.AND.EX P0, PT, R29, RZ, PT, P0 ;  /* 0x000000ff1d00720c */ /* 0x000fc60003f05300 */
[----:B------:R-:W1:Y:S01]  /*0930*/  LDC R14, c[0x0][0x148] ;  /* 0x00005200ff0e7b82 */ /* 0x000e620000000800 */
[----:B--2---:R-:W-:-:S07]  /*0940*/  IMAD R0, R5, R8, R4 ;  /* 0x0000000805007224 */ /* 0x004fce00078e0204 */
[----:B------:R-:W2:Y:S01]  /*0950*/  LDC R24, c[0x0][0x600] ;  /* 0x00018000ff187b82 */ /* 0x000ea20000000800 */
[-CC-:B----4-:R-:W-:Y:S02]  /*0960*/  SHF.R.U64 R30, R20, R12.reuse, R7.reuse ;  /* 0x0000000c141e7219 */ /* 0x190fe40000001207 */
[----:B------:R-:W-:Y:S01]  /*0970*/  SHF.R.U32.HI R5, RZ, R12, R7 ;  /* 0x0000000cff057219 */ /* 0x000fe20000011607 */
[----:B------:R-:W-:Y:S01]  /*0980*/  IMAD.MOV.U32 R7, RZ, RZ, 0x1 ;  /* 0x00000001ff077424 */ /* 0x000fe200078e00ff */
[----:B------:R3:W4:Y:S03]  /*0990*/  F2I.U32.TRUNC.NTZ R12, R6 ;  /* 0x00000006000c7305 */ /* 0x000726000020f000 */
[----:B------:R-:W1:Y:S01]  /*09a0*/  LDC R15, c[0x0][0x648] ;  /* 0x00019200ff0f7b82 */ /* 0x000e620000000800 */
[-C--:B0-----:R-:W-:Y:S02]  /*09b0*/  SHF.L.U32 R4, R9, R26.reuse, RZ ;  /* 0x0000001a09047219 */ /* 0x081fe400000006ff */
[----:B------:R-:W-:-:S02]  /*09c0*/  SHF.R.U64 R32, R30, R26, R5 ;  /* 0x0000001a1e207219 */ /* 0x000fc40000001205 */
[----:B------:R-:W-:Y:S02]  /*09d0*/  LOP3.LUT R11, RZ, R4, RZ, 0x33, !PT ;  /* 0x00000004ff0b7212 */ /* 0x000fe400078e33ff */
[-C--:B------:R-:W-:Y:S01]  /*09e0*/  SHF.R.U32.HI R5, RZ, R26.reuse, R5 ;  /* 0x0000001aff057219 */ /* 0x080fe20000011605 */
[----:B------:R-:W0:Y:S01]  /*09f0*/  LDC R21, c[0x0][0x638] ;  /* 0x00018e00ff157b82 */ /* 0x000e220000000800 */
[----:B------:R-:W-:Y:S01]  /*0a00*/  SHF.L.U32 R10, R7, R26, RZ ;  /* 0x0000001a070a7219 */ /* 0x000fe200000006ff */
[----:B------:R-:W-:-:S06]  /*0a10*/  IMAD.MOV.U32 R4, RZ, RZ, R32 ;  /* 0x000000ffff047224 */ /* 0x000fcc00078e0020 */
[----:B------:R-:W0:Y:S01]  /*0a20*/  LDC R153, c[0x0][0x610] ;  /* 0x00018400ff997b82 */ /* 0x000e220000000800 */
[----:B---34-:R-:W-:Y:S05]  /*0a30*/  @!P0 BRA `(.L_x_6) ;  /* 0x0000000000288947 */ /* 0x018fea0003800000 */
[----:B------:R-:W3:Y:S02]  /*0a40*/  LDC R9, c[0x0][0x64c] ;  /* 0x00019300ff097b82 */ /* 0x000ee40000000800 */
[----:B---3--:R-:W-:-:S05]  /*0a50*/  IADD3 R9, P0, R32, R9, RZ ;  /* 0x0000000920097210 */ /* 0x008fca0007f1e0ff */
        /* <DEDUP_REMOVED lines=8> */
.L_x_6:
[----:B-1----:R-:W-:Y:S01]  /*0ae0*/  SHF.R.U64 R4, R4, R15, R5 ;  /* 0x0000000f04047219 */ /* 0x002fe20000001205 */
[----:B--2---:R-:W-:Y:S01]  /*0af0*/  VIADD R5, R24, 0xffffffff ;  /* 0xffffffff18057836 */ /* 0x004fe20000000000 */
[----:B------:R-:W-:Y:S01]  /*0b00*/  LOP3.LUT R11, R30, R11, RZ, 0xc0, !PT ;  /* 0x0000000b1e0b7212 */ /* 0x000fe200078ec0ff */
[----:B------:R-:W-:Y:S02]  /*0b10*/  IMAD.MOV R12, RZ, RZ, -R12 ;  /* 0x000000ffff0c7224 */ /* 0x000fe400078e0a0c */
[----:B------:R-:W-:Y:S02]  /*0b20*/  IMAD.MOV R6, RZ, RZ, -R4 ;  /* 0x000000ffff067224 */ /* 0x000fe400078e0a04 */
[----:B------:R-:W-:Y:S01]  /*0b30*/  IMAD R11, R10, R4, R11 ;  /* 0x000000040a0b7224 */ /* 0x000fe200078e020b */
[----:B------:R-:W-:Y:S01]  /*0b40*/  LOP3.LUT R4, R20, R5, RZ, 0xc0, !PT ;  /* 0x0000000514047212 */ /* 0x000fe200078ec0ff */
[----:B------:R-:W-:Y:S02]  /*0b50*/  @P3 IMAD R0, R14, R12, R3 ;  /* 0x0000000c0e003224 */ /* 0x000fe400078e0203 */
[----:B0-----:R-:W-:-:S02]  /*0b60*/  IMAD R3, R6, R21, R32 ;  /* 0x0000001506037224 */ /* 0x001fc400078e0220 */
[----:B------:R-:W-:Y:S02]  /*0b70*/  IMAD R153, R11, R153, R0 ;  /* 0x000000990b997224 */ /* 0x000fe400078e0200 */
[----:B------:R-:W-:Y:S02]  /*0b80*/  IMAD R4, R3, R24, R4 ;  /* 0x0000001803047224 */ /* 0x000fe400078e0204 */
[----:B------:R-:W-:-:S03]  /*0b90*/  IMAD.MOV.U32 R0, RZ, RZ, 0x1 ;  /* 0x00000001ff007424 */ /* 0x000fc600078e00ff */
[----:B------:R-:W-:Y:S02]  /*0ba0*/  SEL R152, R4, R153, !P3 ;  /* 0x0000009904987207 */ /* 0x000fe40005800000 */
[----:B------:R-:W-:-:S07]  /*0bb0*/  SEL R153, R153, R4, !P3 ;  /* 0x0000000499997207 */ /* 0x000fce0005800000 */
.L_x_4:
[----:B------:R-:W-:-:S08]  /*0bc0*/  NOP ;  /* 0x0000000000007918 */ /* 0x000fd00000000000 */
[----:B------:R-:W0:Y:S02]  /*0bd0*/  USETMAXREG.TRY_ALLOC.CTAPOOL UP0, 0xe8 ;  /* 0x000000e8000079c8 */ /* 0x000e240008000600 */
[----:B0-----:R-:W-:-:S13]  /*0be0*/  PLOP3.LUT P0, PT, PT, PT, UP0, 0x80, 0x0 ;  /* 0x000000000000781c */ /* 0x001fda0003f0f008 */
[----:B------:R-:W-:Y:S05]  /*0bf0*/  @!P0 BRA `(.L_x_4) ;  /* 0xfffffffc00f08947 */ /* 0x000fea000383ffff */
[----:B------:R-:W-:Y:S01]  /*0c00*/  ULDC.64 UR4, c[0x0][0x598] ;  /* 0x0001660000047ab9 */ /* 0x000fe20000000a00 */
[----:B------:R-:W-:Y:S01]  /*0c10*/  ULDC.64 UR36, c[0x0][0x208] ;  /* 0x0000820000247ab9 */ /* 0x000fe20000000a00 */
[----:B------:R-:W-:-:S04]  /*0c20*/  ISETP.NE.U32.AND P0, PT, RZ, UR4, PT ;  /* 0x00000004ff007c0c */ /* 0x000fc8000bf05070 */
[----:B------:R-:W-:-:S13]  /*0c30*/  ISETP.NE.AND.EX P0, PT, RZ, UR5, PT, P0 ;  /* 0x00000005ff007c0c */ /* 0x000fda000bf05300 */
[----:B------:R-:W-:Y:S05]  /*0c40*/  @!P0 BRA `(.L_x_7) ;  /* 0x00000000001c8947 */ /* 0x000fea0003800000 */
[----:B------:R-:W0:Y:S02]  /*0c50*/  LDC.64 R4, c[0x0][0x598] ;  /* 0x00016600ff047b82 */ /* 0x000e240000000a00 */
[----:B0-----:R-:W2:Y:S02]  /*0c60*/  LDG.E.64 R4, desc[UR36][R4.64] ;  /* 0x0000002404047981 */ /* 0x001ea4000c1e1b00 */
[----:B--2---:R-:W-:-:S04]  /*0c70*/  ISETP.NE.U32.AND P0, PT, R4, RZ, PT ;  /* 0x000000ff0400720c */ /* 0x004fc80003f05070 */
[----:B------:R-:W-:-:S13]  /*0c80*/  ISETP.NE.AND.EX P0, PT, R5, RZ, PT, P0 ;  /* 0x000000ff0500720c */ /* 0x000fda0003f05300 */
[----:B------:R-:W-:Y:S05]  /*0c90*/  @!P0 BRA `(.L_x_7) ;  /* 0x0000000000088947 */ /* 0x000fea0003800000 */
[----:B------:R0:W5:Y:S01]  /*0ca0*/  LD.E R154, desc[UR36][R4.64] ;  /* 0x00000024049a7980 */ /* 0x000162000c101900 */
[----:B------:R-:W-:Y:S05]  /*0cb0*/  BRA `(.L_x_8) ;  /* 0x0000000000247947 */ /* 0x000fea0003800000 */
.L_x_7:
[----:B------:R-:W-:Y:S02]  /*0cc0*/  ULDC.64 UR4, c[0x0][0x588] ;  /* 0x0001620000047ab9 */ /* 0x000fe40000000a00 */
[----:B------:R-:W-:-:S04]  /*0cd0*/  ISETP.NE.U32.AND P0, PT, RZ, UR4, PT ;  /* 0x00000004ff007c0c */ /* 0x000fc8000bf05070 */
[----:B------:R-:W-:-:S13]  /*0ce0*/  ISETP.NE.AND.EX P0, PT, RZ, UR5, PT, P0 ;  /* 0x00000005ff007c0c */ /* 0x000fda000bf05300 */
[----:B------:R-:W-:Y:S05]  /*0cf0*/  @!P0 BRA `(.L_x_9) ;  /* 0x00000000000c8947 */ /* 0x000fea0003800000 */
[----:B------:R-:W0:Y:S02]  /*0d00*/  LDC.64 R154, c[0x0][0x588] ;  /* 0x00016200ff9a7b82 */ /* 0x000e240000000a00 */
[----:B0-----:R1:W5:Y:S01]  /*0d10*/  LDG.E R154, desc[UR36][R154.64] ;  /* 0x000000249a9a7981 */ /* 0x001362000c1e1900 */
[----:B------:R-:W-:Y:S05]  /*0d20*/  BRA `(.L_x_8) ;  /* 0x0000000000087947 */ /* 0x000fea0003800000 */
.L_x_9:
[----:B------:R-:W-:Y:S02]  /*0d30*/  ULDC UR4, c[0x0][0x580] ;  /* 0x0001600000047ab9 */ /* 0x000fe40000000800 */
[----:B------:R-:W-:-:S07]  /*0d40*/  IMAD.U32 R154, RZ, RZ, UR4 ;  /* 0x00000004ff9a7e24 */ /* 0x000fce000f8e00ff */
.L_x_8:
[----:B------:R-:W-:Y:S02]  /*0d50*/  ULDC.64 UR4, c[0x0][0x5a0] ;  /* 0x0001680000047ab9 */ /* 0x000fe40000000a00 */
[----:B------:R-:W-:-:S04]  /*0d60*/  ISETP.NE.U32.AND P0, PT, RZ, UR4, PT ;  /* 0x00000004ff007c0c */ /* 0x000fc8000bf05070 */
[----:B------:R-:W-:-:S13]  /*0d70*/  ISETP.NE.AND.EX P0, PT, RZ, UR5, PT, P0 ;  /* 0x00000005ff007c0c */ /* 0x000fda000bf05300 */
[----:B------:R-:W-:Y:S05]  /*0d80*/  @!P0 BRA `(.L_x_10) ;  /* 0x00000000001c8947 */ /* 0x000fea0003800000 */
[----:B0-----:R-:W0:Y:S02]  /*0d90*/  LDC.64 R4, c[0x0][0x5a0] ;  /* 0x00016800ff047b82 */ /* 0x001e240000000a00 */
[----:B0-----:R-:W2:Y:S02]  /*0da0*/  LDG.E.64 R4, desc[UR36][R4.64] ;  /* 0x0000002404047981 */ /* 0x001ea4000c1e1b00 */
[----:B--2---:R-:W-:-:S04]  /*0db0*/  ISETP.NE.U32.AND P0, PT, R4, RZ, PT ;  /* 0x000000ff0400720c */ /* 0x004fc80003f05070 */
[----:B------:R-:W-:-:S13]  /*0dc0*/  ISETP.NE.AND.EX P0, PT, R5, RZ, PT, P0 ;  /* 0x000000ff0500720c */ /* 0x000fda0003f05300 */
[----:B------:R-:W-:Y:S05]  /*0dd0*/  @!P0 BRA `(.L_x_10) ;  /* 0x0000000000088947 */ /* 0x000fea0003800000 */
[----:B-1----:R0:W5:Y:S01]  /*0de0*/  LD.E R155, desc[UR36][R4.64] ;  /* 0x00000024049b7980 */ /* 0x002162000c101900 */
[----:B------:R-:W-:Y:S05]  /*0df0*/  BRA `(.L_x_11) ;  /* 0x0000000000247947 */ /* 0x000fea0003800000 */
.L_x_10:
[----:B------:R-:W-:Y:S02]  /*0e00*/  ULDC.64 UR4, c[0x0][0x590] ;  /* 0x0001640000047ab9 */ /* 0x000fe40000000a00 */
[----:B------:R-:W-:-:S04]  /*0e10*/  ISETP.NE.U32.AND P0, PT, RZ, UR4, PT ;  /* 0x00000004ff007c0c */ /* 0x000fc8000bf05070 */
[----:B------:R-:W-:-:S13]  /*0e20*/  ISETP.NE.AND.EX P0, PT, RZ, UR5, PT, P0 ;  /* 0x00000005ff007c0c */ /* 0x000fda000bf05300 */
[----:B------:R-:W-:Y:S05]  /*0e30*/  @!P0 BRA `(.L_x_12) ;  /* 0x00000000000c8947 */ /* 0x000fea0003800000 */
[----:B0-----:R-:W1:Y:S02]  /*0e40*/  LDC.64 R4, c[0x0][0x590] ;  /* 0x00016400ff047b82 */ /* 0x001e640000000a00 */
[----:B-1----:R1:W5:Y:S01]  /*0e50*/  LDG.E R155, desc[UR36][R4.64] ;  /* 0x00000024049b7981 */ /* 0x002362000c1e1900 */
[----:B------:R-:W-:Y:S05]  /*0e60*/  BRA `(.L_x_11) ;  /* 0x0000000000087947 */ /* 0x000fea0003800000 */
.L_x_12:
[----:B------:R-:W-:Y:S02]  /*0e70*/  ULDC UR4, c[0x0][0x584] ;  /* 0x0001610000047ab9 */ /* 0x000fe40000000800 */
[----:B-1----:R-:W-:-:S07]  /*0e80*/  IMAD.U32 R155, RZ, RZ, UR4 ;  /* 0x00000004ff9b7e24 */ /* 0x002fce000f8e00ff */
.L_x_11:
[----:B------:R-:W-:-:S13]  /*0e90*/  LOP3.LUT P0, RZ, R0, 0xff, RZ, 0xc0, !PT ;  /* 0x000000ff00ff7812 */ /* 0x000fda000780c0ff */
[----:B------:R-:W-:Y:S05]  /*0ea0*/  @!P0 EXIT ;  /* 0x000000000000894d */ /* 0x000fea0003800000 */
[----:B------:R-:W-:Y:S01]  /*0eb0*/  ULDC UR4, c[0x0][0x28c] ;  /* 0x0000a30000047ab9 */ /* 0x000fe20000000800 */
[----:B------:R-:W-:Y:S01]  /*0ec0*/  LOP3.LUT R160, R19, 0x1, RZ, 0xfc, !PT ;  /* 0x0000000113a07812 */ /* 0x000fe200078efcff */
[----:B------:R-:W-:Y:S01]  /*0ed0*/  UIADD3 UR4, UR4, 0x1f, URZ ;  /* 0x0000001f04047890 */ /* 0x000fe2000fffe03f */
[----:B------:R-:W-:Y:S01]  /*0ee0*/  UMOV UR38, URZ ;  /* 0x0000003f00267c82 */ /* 0x000fe20008000000 */
[----:B------:R-:W-:Y:S02]  /*0ef0*/  UMOV UR39, URZ ;  /* 0x0000003f00277c82 */ /* 0x000fe40008000000 */
[----:B------:R-:W-:-:S04]  /*0f00*/  USHF.R.S32.HI UR5, URZ, 0x1f, UR4 ;  /* 0x0000001f3f057899 */ /* 0x000fc80008011404 */
[----:B------:R-:W-:-:S04]  /*0f10*/  ULEA.HI UR5, UR5, UR4, URZ, 0x5 ;  /* 0x0000000405057291 */ /* 0x000fc8000f8f283f */
[----:B------:R-:W-:-:S12]  /*0f20*/  USHF.R.S32.HI UR40, URZ, 0x5, UR5 ;  /* 0x000000053f287899 */ /* 0x000fd80008011405 */
.L_x_286:
[----:B------:R-:W-:Y:S01]  /*0f30*/  LOP3.LUT R0, R18, 0x80, RZ, 0xc0, !PT ;  /* 0x0000008012007812 */ /* 0x000fe200078ec0ff */
[----:B--2---:R-:W2:Y:S01]  /*0f40*/  S2UR UR7, SR_CgaCtaId ;  /* 0x00000000000779c3 */ /* 0x004ea20000008800 */
[----:B------:R-:W-:Y:S02]  /*0f50*/  UMOV UR6, 0x400 ;  /* 0x0000040000067882 */ /* 0x000fe40000000000 */
[----:B------:R-:W-:-:S06]  /*0f60*/  SHF.R.U32.HI R0, RZ, 0x7, R0 ;  /* 0x00000007ff007819 */ /* 0x000fcc0000011600 */
[----:B---3--:R-:W3:Y:S01]  /*0f70*/  SHFL.IDX PT, R0, R0, RZ, 0x1f ;  /* 0x00001fff00007589 */ /* 0x008ee200000e0000 */
[----:B--2---:R-:W-:Y:S01]  /*0f80*/  ULEA UR42, UR7, UR6, 0x18 ;  /* 0x00000006072a7291 */ /* 0x004fe2000f8ec03f */
[----:B---3--:R-:W-:-:S13]  /*0f90*/  R2UR UR4, R0 ;  /* 0x00000000000472ca */ /* 0x008fda00000e0000 */
[----:B------:R-:W-:-:S04]  /*0fa0*/  ULEA.HI UR5, UR4, UR4, URZ, 0x1 ;  /* 0x0000000404057291 */ /* 0x000fc8000f8f083f */
[----:B------:R-:W-:-:S04]  /*0fb0*/  ULOP3.LUT UR5, UR5, 0x7fffe, URZ, 0xc0, !UPT ;  /* 0x0007fffe05057892 */ /* 0x000fc8000f8ec03f */
[----:B------:R-:W-:-:S03]  /*0fc0*/  UIADD3 UR5, UR4, -UR5, URZ ;  /* 0x8000000504057290 */ /* 0x000fc6000fffe03f */
[----:B------:R-:W-:Y:S01]  /*0fd0*/  ULDC UR4, c[0x0][0x28c] ;  /* 0x0000a30000047ab9 */ /* 0x000fe20000000800 */
[----:B------:R-:W-:Y:S01]  /*0fe0*/  ULEA UR5, UR5, UR42, 0xd ;  /* 0x0000002a05057291 */ /* 0x000fe2000f8e683f */
[----:B------:R-:W-:-:S03]  /*0ff0*/  ISETP.LT.AND P0, PT, RZ, UR4, PT ;  /* 0x00000004ff007c0c */ /* 0x000fc6000bf01270 */
[----:B------:R-:W-:-:S04]  /*1000*/  UIADD3 UR5, UR5, 0x100, URZ ;  /* 0x0000010005057890 */ /* 0x000fc8000fffe03f */
[----:B------:R-:W-:-:S04]  /*1010*/  USHF.R.U32.HI UR5, URZ, 0x4, UR5 ;  /* 0x000000043f057899 */ /* 0x000fc80008011605 */
[----:B------:R-:W-:Y:S02]  /*1020*/  ULOP3.LUT UR41, UR5, 0x3fff, URZ, 0xc0, !UPT ;  /* 0x00003fff05297892 */ /* 0x000fe4000f8ec03f */
[----:B-1--4-:R-:W-:Y:S10]  /*1030*/  @P0 BRA `(.L_x_13) ;  /* 0x0000000000400947 */ /* 0x012ff40003800000 */
[----:B------:R-:W-:Y:S01]  /*1040*/  MOV R0, 0x0 ;  /* 0x0000000000007802 */ /* 0x000fe20000000f00 */
[----:B------:R-:W-:Y:S01]  /*1050*/  ULDC.64 UR4, c[0x4][0x68] ;  /* 0x01001a0000047ab9 */ /* 0x000fe20000000a00 */
[----:B------:R-:W-:Y:S01]  /*1060*/  ULDC.64 UR6, c[0x4][0x8] ;  /* 0x0100020000067ab9 */ /* 0x000fe20000000a00 */
[----:B01----:R-:W-:Y:S01]  /*1070*/  IMAD.U32 R4, RZ, RZ, UR4 ;  /* 0x00000004ff047e24 */ /* 0x003fe2000f8e00ff */
[----:B------:R0:W1:Y:S01]  /*1080*/  LDC.64 R14, c[0x4][R0] ;  /* 0x01000000000e7b82 */ /* 0x0000620000000a00 */
[----:B------:R-:W-:Y:S01]  /*1090*/  IMAD.U32 R5, RZ, RZ, UR5 ;  /* 0x00000005ff057e24 */ /* 0x000fe2000f8e00ff */
[----:B------:R-:W-:Y:S01]  /*10a0*/  ULDC.64 UR4, c[0x4][0x70] ;  /* 0x01001c0000047ab9 */ /* 0x000fe20000000a00 */
[----:B------:R-:W-:Y:S02]  /*10b0*/  IMAD.U32 R10, RZ, RZ, UR6 ;  /* 0x00000006ff0a7e24 */ /* 0x000fe4000f8e00ff */
[----:B------:R-:W-:Y:S02]  /*10c0*/  IMAD.U32 R6, RZ, RZ, UR4 ;  /* 0x00000004ff067e24 */ /* 0x000fe4000f8e00ff */
[----:B------:R-:W-:-:S02]  /*10d0*/  IMAD.U32 R7, RZ, RZ, UR5 ;  /* 0x00000005ff077e24 */ /* 0x000fc4000f8e00ff */
[----:B------:R-:W-:Y:S02]  /*10e0*/  IMAD.U32 R11, RZ, RZ, UR7 ;  /* 0x00000007ff0b7e24 */ /* 0x000fe4000f8e00ff */
[----:B------:R-:W-:Y:S02]  /*10f0*/  IMAD.MOV.U32 R8, RZ, RZ, 0x1e1 ;  /* 0x000001e1ff087424 */ /* 0x000fe400078e00ff */
[----:B------:R-:W-:Y:S02]  /*1100*/  IMAD.MOV.U32 R12, RZ, RZ, 0x1 ;  /* 0x00000001ff0c7424 */ /* 0x000fe400078e00ff */
[----:B0-----:R-:W-:-:S07]  /*1110*/  IMAD.MOV.U32 R13, RZ, RZ, RZ ;  /* 0x000000ffff0d7224 */ /* 0x001fce00078e00ff */
[----:B------:R-:W-:-:S07]  /*1120*/  LEPC R20, `(.L_x_13) ;  /* 0x000000001014794e */ /* 0x000fce0000000000 */
[----:B-1---5:R-:W-:Y:S05]  /*1130*/  CALL.ABS.NOINC R14 ;  /* 0x000000000e007343 */ /* 0x022fea0003c00000 */
.L_x_13:
[----:B------:R-:W-:-:S13]  /*1140*/  ISETP.NE.AND P0, PT, R160, 0x3, PT ;  /* 0x00000003a000780c */ /* 0x000fda0003f05270 */
[----:B------:R-:W-:Y:S05]  /*1150*/  @!P0 BRA `(.L_x_14) ;  /* 0x0000000000048947 */ /* 0x000fea0003800000 */
[----:B------:R-:W-:Y:S01]  /*1160*/  BPT.TRAP 0x1 ;  /* 0x000000040000795c */ /* 0x000fe20000300000 */
.L_x_14:
[----:B------:R-:W-:Y:S02]  /*1170*/  IMAD.U32 R3, RZ, RZ, UR39 ;  /* 0x00000027ff037e24 */ /* 0x000fe4000f8e00ff */
[----:B------:R-:W-:-:S03]  /*1180*/  IMAD.U32 R0, RZ, RZ, UR38 ;  /* 0x00000026ff007e24 */ /* 0x000fc6000f8e00ff */
[----:B------:R-:W-:Y:S02]  /*1190*/  LEA R3, R3, UR42, 0x3 ;  /* 0x0000002a03037c11 */ /* 0x000fe4000f8e18ff */
[----:B------:R-:W-:-:S04]  /*11a0*/  SHF.L.U32 R0, R0, 0x1f, RZ ;  /* 0x0000001f00007819 */ /* 0x000fc800000006ff */
[----:B------:R2:W3:Y:S01]  /*11b0*/  SYNCS.PHASECHK.TRANS64.TRYWAIT P1, [R3+URZ], R0 ;  /* 0x00000000030075a7 */ /* 0x0004e2000802017f */
[----:B------:R-:W-:Y:S05]  /*11c0*/  @!P0 BRA `(.L_x_15) ;  /* 0x0000000000048947 */ /* 0x000fea0003800000 */
[----:B------:R-:W-:Y:S01]  /*11d0*/  BPT.TRAP 0x1 ;  /* 0x000000040000795c */ /* 0x000fe20000300000 */
.L_x_15:
[----:B---3--:R-:W-:Y:S05]  /*11e0*/  @P1 BRA `(.L_x_16) ;  /* 0x0000000000081947 */ /* 0x008fea0003800000 */
[----:B------:R-:W3:Y:S02]  /*11f0*/  SYNCS.PHASECHK.TRANS64.TRYWAIT P1, [R3+URZ], R0 ;  /* 0x00000000030075a7 */ /* 0x000ee4000802017f */
[----:B---3--:R-:W-:Y:S05]  /*1200*/  @!P1 BRA `(.L_x_17) ;  /* 0x0000008800dc9947 */ /* 0x008fea0003800000 */
.L_x_16:
[----:B------:R-:W-:-:S04]  /*1210*/  UISETP.LT.AND UP0, UPT, UR40, 0x1, UPT ;  /* 0x000000012800788c */ /* 0x000fc8000bf01270 */
[----:B------:R-:W-:-:S04]  /*1220*/  USEL UR4, UR40, 0x1, UP0 ;  /* 0x0000000128047887 */ /* 0x000fc80008000000 */
[----:B------:R-:W-:-:S06]  /*1230*/  UIADD3 UR4, UR40, -UR4, URZ ;  /* 0x8000000428047290 */ /* 0x000fcc000fffe03f */
[----:B--23--:R-:W-:Y:S01]  /*1240*/  IMAD.U32 R0, RZ, RZ, UR4 ;  /* 0x00000004ff007e24 */ /* 0x00cfe2000f8e00ff */
[----:B------:R-:W-:Y:S05]  /*1250*/  WARPSYNC.ALL ;  /* 0x0000000000007948 */ /* 0x000fea0003800000 */
[----:B------:R-:W-:Y:S01]  /*1260*/  ISETP.GE.AND P1, PT, R0, 0x1, PT ;  /* 0x000000010000780c */ /* 0x000fe20003f26270 */
[----:B------:R-:W-:Y:S01]  /*1270*/  UIADD3 UR4, UR42, 0x10100, URZ ;  /* 0x000101002a047890 */ /* 0x000fe2000fffe03f */
[----:B------:R-:W-:Y:S01]  /*1280*/  WARPGROUP.ARRIVE ;  /* 0x00000000000079c5 */ /* 0x000fe20000000000 */
[----:B------:R-:W-:Y:S01]  /*1290*/  UMOV UR9, 0x40000040 ;  /* 0x4000004000097882 */ /* 0x000fe20000000000 */
[----:B------:R-:W-:Y:S01]  /*12a0*/  UMOV UR11, 0x40000040 ;  /* 0x40000040000b7882 */ /* 0x000fe20000000000 */
[----:B------:R-:W-:-:S04]  /*12b0*/  USHF.R.U32.HI UR4, URZ, 0x4, UR4 ;  /* 0x000000043f047899 */ /* 0x000fc80008011604 */
[----:B------:R-:W-:Y:S02]  /*12c0*/  ULOP3.LUT UR5, UR4, 0x3fff, URZ, 0xc0, !UPT ;  /* 0x00003fff04057892 */ /* 0x000fe4000f8ec03f */
[----:B------:R-:W-:Y:S02]  /*12d0*/  ULOP3.LUT UR4, UR41, 0x10000, URZ, 0xfc, !UPT ;  /* 0x0001000029047892 */ /* 0x000fe4000f8efc3f */
[----:B------:R-:W-:Y:S02]  /*12e0*/  ULOP3.LUT UR5, UR5, 0x10000, URZ, 0xfc, !UPT ;  /* 0x0001000005057892 */ /* 0x000fe4000f8efc3f */
[----:B------:R-:W-:Y:S02]  /*12f0*/  ULEA UR6, UR39, UR4, 0xa ;  /* 0x0000000427067291 */ /* 0x000fe4000f8e503f */
[----:B------:R-:W-:-:S05]  /*1300*/  ULEA UR7, UR39, UR5, 0xb ;  /* 0x0000000527077291 */ /* 0x000fca000f8e583f */
[----:B------:R-:W-:Y:S02]  /*1310*/  UMOV UR8, UR6 ;  /* 0x0000000600087c82 */ /* 0x000fe40008000000 */
[----:B------:R-:W-:Y:S02]  /*1320*/  UMOV UR10, UR7 ;  /* 0x00000007000a7c82 */ /* 0x000fe40008000000 */
[----:B------:R-:W-:Y:S01]  /*1330*/  HGMMA.64x256x8.F32.TF32 R24, gdesc[UR8], RZ, !UPT, gsb0 ;  /* 0x07e00000081879f0 */ /* 0x000fe2000c0028ff */
[----:B------:R-:W-:Y:S02]  /*1340*/  UIADD3 UR8, UR6, 0x2, URZ ;  /* 0x0000000206087890 */ /* 0x000fe4000fffe03f */
[----:B------:R-:W-:Y:S01]  /*1350*/  UIADD3 UR10, UR7, 0x2, URZ ;  /* 0x00000002070a7890 */ /* 0x000fe2000fffe03f */
[----:B------:R-:W-:Y:S01]  /*1360*/  UMOV UR9, 0x40000040 ;  /* 0x4000004000097882 */ /* 0x000fe20000000000 */
[----:B------:R-:W-:Y:S01]  /*1370*/  UMOV UR11, 0x40000040 ;  /* 0x40000040000b7882 */ /* 0x000fe20000000000 */
[----:B------:R-:W-:-:S02]  /*1380*/  WARPGROUP.DEPBAR.LE gsb0, 0x0 ;  /* 0x00008000000079c5 */ /* 0x000fc40000010000 */
[----:B------:R-:W-:-:S15]  /*1390*/  WARPGROUP.ARRIVE ;  /* 0x00000000000079c5 */ /* 0x000fde0000000000 */
[----:B------:R-:W-:-:S05]  /*13a0*/  NOP ;  /* 0x0000000000007918 */ /* 0x000fca0000000000 */
[----:B------:R-:W-:Y:S01]  /*13b0*/  HGMMA.64x256x8.F32.TF32 R24, gdesc[UR8], R24, gsb0 ;  /* 0x07e00000081879f0 */ /* 0x000fe20008002818 */
[----:B------:R-:W-:Y:S02]  /*13c0*/  UIADD3 UR8, UR6, 0x4, URZ ;  /* 0x0000000406087890 */ /* 0x000fe4000fffe03f */
[----:B------:R-:W-:Y:S01]  /*13d0*/  UIADD3 UR10, UR7, 0x4, URZ ;  /* 0x00000004070a7890 */ /* 0x000fe2000fffe03f */
[----:B------:R-:W-:Y:S01]  /*13e0*/  UMOV UR9, 0x40000040 ;  /* 0x4000004000097882 */ /* 0x000fe20000000000 */
[----:B------:R-:W-:Y:S01]  /*13f0*/  UMOV UR11, 0x40000040 ;  /* 0x40000040000b7882 */ /* 0x000fe20000000000 */
[----:B------:R-:W-:Y:S02]  /*1400*/  WARPGROUP.DEPBAR.LE gsb0, 0x0 ;  /* 0x00008000000079c5 */ /* 0x000fe40000010000 */
        /* <DEDUP_REMOVED lines=10> */
[----:B------:R-:W-:Y:S03]  /*14b0*/  HGMMA.64x256x8.F32.TF32 R24, gdesc[UR8], R24, gsb0 ;  /* 0x07e00000081879f0 */ /* 0x000fe60008002818 */
[----:B------:R-:W-:Y:S02]  /*14c0*/  WARPGROUP.DEPBAR.LE gsb0, 0x0 ;  /* 0x00008000000079c5 */ /* 0x000fe40000010000 */
[----:B------:R-:W-:Y:S05]  /*14d0*/  @!P1 BRA `(.L_x_18) ;  /* 0x0000000400249947 */ /* 0x000fea0003800000 */
[----:B------:R-:W-:-:S04]  /*14e0*/  UIADD3 UR6, UR39, 0x1, URZ ;  /* 0x0000000127067890 */ /* 0x000fc8000fffe03f */
[----:B------:R-:W-:-:S04]  /*14f0*/  UISETP.NE.AND UP0, UPT, UR6, 0x4, UPT ;  /* 0x000000040600788c */ /* 0x000fc8000bf05270 */
[----:B------:R-:W-:Y:S02]  /*1500*/  USEL UR7, URZ, 0x1, UP0 ;  /* 0x000000013f077887 */ /* 0x000fe40008000000 */
[----:B------:R-:W-:Y:S02]  /*1510*/  USEL UR6, UR6, URZ, UP0 ;  /* 0x0000003f06067287 */ /* 0x000fe40008000000 */
[----:B------:R-:W-:-:S06]  /*1520*/  ULOP3.LUT UR7, UR38, UR7, URZ, 0x3c, !UPT ;  /* 0x0000000726077292 */ /* 0x000fcc000f8e3c3f */
[----:B01----:R-:W-:Y:S01]  /*1530*/  IMAD.U32 R5, RZ, RZ, UR7 ;  /* 0x00000007ff057e24 */ /* 0x003fe2000f8e00ff */
[----:B------:R-:W-:-:S06]  /*1540*/  UMOV UR7, UR39 ;  /* 0x0000002700077c82 */ /* 0x000fcc0008000000 */
.L_x_25:
[----:B01----:R-:W-:Y:S05]  /*1550*/  @!P0 BRA `(.L_x_19) ;  /* 0x0000000000048947 */ /* 0x003fea0003800000 */
[----:B------:R-:W-:Y:S01]  /*1560*/  BPT.TRAP 0x1 ;  /* 0x000000040000795c */ /* 0x000fe20000300000 */
.L_x_19:
[----:B------:R-:W0:Y:S01]  /*1570*/  S2UR UR9, SR_CgaCtaId ;  /* 0x00000000000979c3 */ /* 0x000e220000008800 */
[----:B------:R-:W-:Y:S01]  /*1580*/  UMOV UR8, 0x400 ;  /* 0x0000040000087882 */ /* 0x000fe20000000000 */
[----:B------:R-:W-:Y:S01]  /*1590*/  SHF.L.U32 R3, R5, 0x1f, RZ ;  /* 0x0000001f05037819 */ /* 0x000fe200000006ff */
[----:B0-----:R-:W-:-:S04]  /*15a0*/  ULEA UR14, UR9, UR8, 0x18 ;  /* 0x00000008090e7291 */ /* 0x001fc8000f8ec03f */
[----:B------:R-:W-:-:S09]  /*15b0*/  ULEA UR8, UR6, UR14, 0x3 ;  /* 0x0000000e06087291 */ /* 0x000fd2000f8e183f */
[----:B------:R0:W1:Y:S01]  /*15c0*/  SYNCS.PHASECHK.TRANS64.TRYWAIT P1, [UR8], R3 ;  /* 0x00000003ff0075a7 */ /* 0x0000620008020148 */
[----:B------:R-:W-:Y:S05]  /*15d0*/  @!P0 BRA `(.L_x_20) ;  /* 0x0000000000048947 */ /* 0x000fea0003800000 */
[----:B------:R-:W-:Y:S01]  /*15e0*/  BPT.TRAP 0x1 ;  /* 0x000000040000795c */ /* 0x000fe20000300000 */
.L_x_20:
[----:B-1----:R-:W-:Y:S05]  /*15f0*/  @P1 BRA `(.L_x_21) ;  /* 0x0000000000081947 */ /* 0x002fea0003800000 */
[----:B------:R-:W1:Y:S02]  /*1600*/  SYNCS.PHASECHK.TRANS64.TRYWAIT P1, [UR8], R3 ;  /* 0x00000003ff0075a7 */ /* 0x000e640008020148 */
[----:B-1----:R-:W-:Y:S05]  /*1610*/  @!P1 BRA `(.L_x_22) ;  /* 0x0000008400ec9947 */ /* 0x002fea0003800000 */
.L_x_21:
[----:B------:R-:W-:Y:S01]  /*1620*/  ULEA UR12, UR6, UR4, 0xa ;  /* 0x00000004060c7291 */ /* 0x000fe2000f8e503f */
[----:B------:R-:W-:Y:S01]  /*1630*/  WARPGROUP.ARRIVE ;  /* 0x00000000000079c5 */ /* 0x000fe20000000000 */
[----:B------:R-:W-:Y:S01]  /*1640*/  ULEA UR13, UR6, UR5, 0xb ;  /* 0x00000005060d7291 */ /* 0x000fe2000f8e583f */
[----:B------:R-:W-:Y:S01]  /*1650*/  UMOV UR9, 0x40000040 ;  /* 0x4000004000097882 */ /* 0x000fe20000000000 */
[----:B------:R-:W-:-:S03]  /*1660*/  UMOV UR11, 0x40000040 ;  /* 0x40000040000b7882 */ /* 0x000fc60000000000 */
[----:B------:R-:W-:Y:S02]  /*1670*/  UMOV UR8, UR12 ;  /* 0x0000000c00087c82 */ /* 0x000fe40008000000 */
[----:B------:R-:W-:Y:S02]  /*1680*/  UMOV UR10, UR13 ;  /* 0x0000000d000a7c82 */ /* 0x000fe40008000000 */
[----:B------:R-:W-:Y:S01]  /*1690*/  HGMMA.64x256x8.F32.TF32 R24, gdesc[UR8], R24, gsb0 ;  /* 0x07e00000081879f0 */ /* 0x000fe20008002818 */
        /* <DEDUP_REMOVED lines=26> */
[----:B------:R-:W-:Y:S01]  /*1840*/  BPT.TRAP 0x1 ;  /* 0x000000040000795c */ /* 0x000fe20000300000 */
.L_x_23:
[----:B------:R-:W-:Y:S01]  /*1850*/  ULEA UR8, UR7, UR14, 0x3 ;  /* 0x0000000e07087291 */ /* 0x000fe2000f8e183f */
[----:B------:R-:W-:-:S03]  /*1860*/  ISETP.GT.U32.AND P1, PT, R19, 0x1, PT ;  /* 0x000000011300780c */ /* 0x000fc60003f24070 */
[----:B------:R-:W-:-:S04]  /*1870*/  UIADD3 UR8, UR8, 0x20, URZ ;  /* 0x0000002008087890 */ /* 0x000fc8000fffe03f */
[----:B------:R-:W-:-:S09]  /*1880*/  UPRMT UR8, URZ, 0x654, UR8 ;  /* 0x000006543f087896 */ /* 0x000fd20008000008 */
[----:B------:R-:W-:Y:S01]  /*1890*/  SYNCS.ARRIVE.TRANS64.RED.A1T0 RZ, [UR8], RZ ;  /* 0x000000ffffff79a7 */ /* 0x000fe20008100408 */
[----:B------:R-:W-:Y:S05]  /*18a0*/  @P1 BRA `(.L_x_24) ;  /* 0x0000000000041947 */ /* 0x000fea0003800000 */
[----:B------:R-:W-:Y:S01]  /*18b0*/  BPT.TRAP 0x1 ;  /* 0x000000040000795c */ /* 0x000fe20000300000 */
.L_x_24:
[----:B------:R-:W-:Y:S01]  /*18c0*/  UIADD3 UR6, UR6, 0x1, URZ ;  /* 0x0000000106067890 */ /* 0x000fe2000fffe03f */
[C---:B------:R-:W-:Y:S01]  /*18d0*/  ISETP.GT.AND P1, PT, R0.reuse, 0x1, PT ;  /* 0x000000010000780c */ /* 0x040fe20003f24270 */
[----:B------:R-:W-:Y:S01]  /*18e0*/  UIADD3 UR7, UR7, 0x1, URZ ;  /* 0x0000000107077890 */ /* 0x000fe2000fffe03f */
[----:B------:R-:W-:Y:S01]  /*18f0*/  VIADD R0, R0, 0xffffffff ;  /* 0xffffffff00007836 */ /* 0x000fe20000000000 */
[----:B------:R-:W-:Y:S02]  /*1900*/  UISETP.NE.AND UP0, UPT, UR6, 0x4, UPT ;  /* 0x000000040600788c */ /* 0x000fe4000bf05270 */
[----:B------:R-:W-:Y:S02]  /*1910*/  UISETP.NE.AND UP1, UPT, UR7, 0x4, UPT ;  /* 0x000000040700788c */ /* 0x000fe4000bf25270 */
[----:B------:R-:W-:Y:S02]  /*1920*/  USEL UR8, URZ, 0x1, UP0 ;  /* 0x000000013f087887 */ /* 0x000fe40008000000 */
[----:B------:R-:W-:-:S02]  /*1930*/  USEL UR6, UR6, URZ, UP0 ;  /* 0x0000003f06067287 */ /* 0x000fc40008000000 */
[----:B------:R-:W-:Y:S02]  /*1940*/  USEL UR7, UR7, URZ, UP1 ;  /* 0x0000003f07077287 */ /* 0x000fe40008800000 */
[----:B------:R-:W-:Y:S01]  /*1950*/  LOP3.LUT R5, R5, UR8, RZ, 0x3c, !PT ;  /* 0x0000000805057c12 */ /* 0x000fe2000f8e3cff */
[----:B------:R-:W-:Y:S09]  /*1960*/  @P1 BRA `(.L_x_25) ;  /* 0xfffffff800f81947 */ /* 0x000ff2000383ffff */
.L_x_18:
[----:B------:R-:W2:Y:S02]  /*1970*/  LDC R0, c[0x0][0x28c] ;  /* 0x0000a300ff007b82 */ /* 0x000ea40000000800 */
[----:B--2---:R-:W-:-:S13]  /*1980*/  ISETP.GE.AND P1, PT, R0, 0x1, PT ;  /* 0x000000010000780c */ /* 0x004fda0003f26270 */
[----:B------:R-:W-:Y:S05]  /*1990*/  @!P1 BRA `(.L_x_26) ;  /* 0x0000000000409947 */ /* 0x000fea0003800000 */
[----:B------:R-:W-:Y:S05]  /*19a0*/  @!P0 BRA `(.L_x_27) ;  /* 0x0000000000048947 */ /* 0x000fea0003800000 */
[----:B------:R-:W-:Y:S01]  /*19b0*/  BPT.TRAP 0x1 ;  /* 0x000000040000795c */ /* 0x000fe20000300000 */
.L_x_27:
[----:B------:R-:W2:Y:S01]  /*19c0*/  S2UR UR6, SR_CgaCtaId ;  /* 0x00000000000679c3 */ /* 0x000ea20000008800 */
[----:B------:R-:W-:Y:S01]  /*19d0*/  UISETP.LT.AND UP0, UPT, UR40, 0x1, UPT ;  /* 0x000000012800788c */ /* 0x000fe2000bf01270 */
[----:B------:R-:W-:Y:S01]  /*19e0*/  ISETP.GT.U32.AND P0, PT, R19, 0x1, PT ;  /* 0x000000011300780c */ /* 0x000fe20003f04070 */
[----:B------:R-:W-:Y:S02]  /*19f0*/  UMOV UR5, 0x400 ;  /* 0x0000040000057882 */ /* 0x000fe40000000000 */
[----:B------:R-:W-:-:S04]  /*1a00*/  USEL UR4, UR40, 0x1, UP0 ;  /* 0x0000000128047887 */ /* 0x000fc80008000000 */
[----:B------:R-:W-:-:S04]  /*1a10*/  UIADD3 UR4, UR39, UR40, -UR4 ;  /* 0x0000002827047290 */ /* 0x000fc8000fffe804 */
[----:B------:R-:W-:-:S04]  /*1a20*/  USHF.L.U32 UR4, UR4, 0x3, URZ ;  /* 0x0000000304047899 */ /* 0x000fc8000800063f */
[----:B------:R-:W-:Y:S02]  /*1a30*/  ULOP3.LUT UR4, UR4, 0x18, URZ, 0xc0, !UPT ;  /* 0x0000001804047892 */ /* 0x000fe4000f8ec03f */
[----:B--2---:R-:W-:-:S04]  /*1a40*/  ULEA UR5, UR6, UR5, 0x18 ;  /* 0x0000000506057291 */ /* 0x004fc8000f8ec03f */
[----:B------:R-:W-:-:S04]  /*1a50*/  UIADD3 UR4, UR5, 0x20, UR4 ;  /* 0x0000002005047890 */ /* 0x000fc8000fffe004 */
[----:B------:R-:W-:-:S09]  /*1a60*/  UPRMT UR4, URZ, 0x654, UR4 ;  /* 0x000006543f047896 */ /* 0x000fd20008000004 */
[----:B------:R-:W-:Y:S01]  /*1a70*/  SYNCS.ARRIVE.TRANS64.RED.A1T0 RZ, [UR4], RZ ;  /* 0x000000ffffff79a7 */ /* 0x000fe20008100404 */
[----:B------:R-:W-:Y:S05]  /*1a80*/  @P0 BRA `(.L_x_26) ;  /* 0x0000000000040947 */ /* 0x000fea0003800000 */
[----:B------:R-:W-:Y:S01]  /*1a90*/  BPT.TRAP 0x1 ;  /* 0x000000040000795c */ /* 0x000fe20000300000 */
.L_x_26:
[----:B------:R-:W2:Y:S01]  /*1aa0*/  LDC R7, c[0x0][0x288] ;  /* 0x0000a200ff077b82 */ /* 0x000ea20000000800 */
[----:B01----:R-:W-:Y:S01]  /*1ab0*/  SHF.R.U32.HI R3, RZ, 0x2, R18 ;  /* 0x00000002ff037819 */ /* 0x003fe20000011612 */
[----:B------:R-:W-:Y:S01]  /*1ac0*/  UIADD3 UR39, UR40, UR39, URZ ;  /* 0x0000002728277290 */ /* 0x000fe2000fffe03f */
[C---:B------:R-:W-:Y:S01]  /*1ad0*/  LOP3.LUT R4, R18.reuse, 0x60, RZ, 0xc0, !PT ;  /* 0x0000006012047812 */ /* 0x040fe200078ec0ff */
[----:B------:R-:W-:Y:S01]  /*1ae0*/  ULDC UR8, c[0x0][0x284] ;  /* 0x0000a10000087ab9 */ /* 0x000fe20000000800 */
[----:B------:R-:W-:Y:S01]  /*1af0*/  LOP3.LUT R3, R3, 0x7, RZ, 0xc0, !PT ;  /* 0x0000000703037812 */ /* 0x000fe200078ec0ff */
[----:B------:R-:W-:Y:S01]  /*1b00*/  USHF.R.U32.HI UR4, URZ, 0x2, UR39 ;  /* 0x000000023f047899 */ /* 0x000fe20008011627 */
[----:B------:R-:W-:Y:S01]  /*1b10*/  SHF.R.U32.HI R10, RZ, 0x1, R4 ;  /* 0x00000001ff0a7819 */ /* 0x000fe20000011604 */
[----:B------:R-:W-:Y:S01]  /*1b20*/  IMAD.SHL.U32 R4, R18, 0x2, RZ ;  /* 0x0000000212047824 */ /* 0x000fe200078e00ff */
[----:B------:R-:W-:Y:S01]  /*1b30*/  LOP3.LUT R0, R22, 0x1, RZ, 0xc0, !PT ;  /* 0x0000000116007812 */ /* 0x000fe200078ec0ff */
[----:B------:R-:W-:Y:S01]  /*1b40*/  ULOP3.LUT UR4, UR4, 0x1, URZ, 0xc0, !UPT ;  /* 0x0000000104047892 */ /* 0x000fe2000f8ec03f */
[----:B------:R-:W-:Y:S01]  /*1b50*/  IADD3 R5, RZ, -R10, -R3 ;  /* 0x8000000aff057210 */ /* 0x000fe20007ffe803 */
[----:B------:R-:W-:Y:S01]  /*1b60*/  UISETP.GT.U32.AND UP1, UPT, UR39, 0x3, UPT ;  /* 0x000000032700788c */ /* 0x000fe2000bf24070 */
[----:B------:R-:W-:Y:S01]  /*1b70*/  LOP3.LUT R9, R4, 0x6, RZ, 0xc0, !PT ;  /* 0x0000000604097812 */ /* 0x000fe200078ec0ff */
[C---:B------:R-:W-:Y:S01]  /*1b80*/  IMAD.SHL.U32 R6, R0.reuse, 0x40, RZ ;  /* 0x0000004000067824 */ /* 0x040fe200078e00ff */
[----:B------:R-:W-:Y:S01]  /*1b90*/  UISETP.NE.U32.AND UP0, UPT, UR4, 0x1, UPT ;  /* 0x000000010400788c */ /* 0x000fe2000bf05070 */
[----:B------:R-:W-:Y:S01]  /*1ba0*/  IMAD R11, R0, -0x40, R5 ;  /* 0xffffffc0000b7824 */ /* 0x000fe200078e0205 */
[----:B------:R-:W-:Y:S01]  /*1bb0*/  LOP3.LUT R0, R18, 0x3, RZ, 0xc0, !PT ;  /* 0x0000000312007812 */ /* 0x000fe200078ec0ff */
[----:B------:R-:W-:Y:S01]  /*1bc0*/  ULDC.64 UR6, c[0x0][0x5d0] ;  /* 0x0001740000067ab9 */ /* 0x000fe20000000a00 */
[----:B------:R-:W-:Y:S01]  /*1bd0*/  PRMT R8, R9, 0x6540, R152 ;  /* 0x0000654009087816 */ /* 0x000fe20000000098 */
[----:B------:R-:W-:Y:S01]  /*1be0*/  IMAD.SHL.U32 R152, R152, 0x100, RZ ;  /* 0x0000010098987824 */ /* 0x000fe200078e00ff */
[----:B------:R-:W-:Y:S01]  /*1bf0*/  SHF.R.S32.HI R21, RZ, 0x1f, R23 ;  /* 0x0000001fff157819 */ /* 0x000fe20000011417 */
[----:B------:R-:W-:Y:S01]  /*1c00*/  UISETP.LT.U32.AND UP1, UPT, UR40, 0x4, UP1 ;  /* 0x000000042800788c */ /* 0x000fe20008f21070 */
[----:B------:R-:W-:Y:S01]  /*1c10*/  SHF.R.S32.HI R9, RZ, 0x1f, R8 ;  /* 0x0000001fff097819 */ /* 0x000fe20000011408 */
[----:B--2---:R-:W-:Y:S01]  /*1c20*/  IMAD R13, R0, -0x2, R7 ;  /* 0xfffffffe000d7824 */ /* 0x004fe200078e0207 */
[----:B------:R-:W-:Y:S01]  /*1c30*/  ISETP.GE.AND P0, PT, R152, R7, PT ;  /* 0x000000079800720c */ /* 0x000fe20003f06270 */
[----:B------:R-:W-:Y:S01]  /*1c40*/  IMAD.SHL.U32 R0, R153, 0x80, RZ ;  /* 0x0000008099007824 */ /* 0x000fe200078e00ff */
[----:B------:R-:W-:Y:S01]  /*1c50*/  UISETP.GT.U32.AND UP0, UPT, UR40, 0x3, !UP0 ;  /* 0x000000032800788c */ /* 0x000fe2000c704070 */
[----:B------:R-:W-:Y:S01]  /*1c60*/  IMAD R4, R21, UR6, RZ ;  /* 0x0000000615047c24 */ /* 0x000fe2000f8e02ff */
[----:B------:R-:W-:Y:S01]  /*1c70*/  LOP3.LUT R3, R6, 0x40, R3, 0xe2, !PT ;  /* 0x0000004006037812 */ /* 0x000fe200078ee203 */
[----:B------:R-:W-:Y:S01]  /*1c80*/  USEL UR5, URZ, 0x1, !UP1 ;  /* 0x000000013f057887 */ /* 0x000fe2000c800000 */
[C---:B------:R-:W-:Y:S01]  /*1c90*/  ISETP.GE.OR P0, PT, R0.reuse, UR8, P0 ;  /* 0x0000000800007c0c */ /* 0x040fe20008706670 */
[----:B------:R-:W-:Y:S01]  /*1ca0*/  USEL UR4, URZ, 0x1, !UP0 ;  /* 0x000000013f047887 */ /* 0x000fe2000c000000 */
[----:B------:R-:W-:Y:S01]  /*1cb0*/  IMAD.WIDE R6, R153, 0x80, RZ ;  /* 0x0000008099067825 */ /* 0x000fe200078e02ff */
[----:B------:R-:W-:Y:S01]  /*1cc0*/  ULOP3.LUT UR39, UR39, 0x3, URZ, 0xc0, !UPT ;  /* 0x0000000327277892 */ /* 0x000fe2000f8ec03f */
[----:B------:R-:W-:Y:S01]  /*1cd0*/  IADD3 R0, -R0, UR8, R11 ;  /* 0x0000000800007c10 */ /* 0x000fe2000fffe10b */
[----:B------:R-:W-:Y:S01]  /*1ce0*/  ULOP3.LUT UR38, UR4, UR38, UR5, 0x96, !UPT ;  /* 0x0000002604267292 */ /* 0x000fe2000f8e9605 */
[C---:B------:R-:W-:Y:S01]  /*1cf0*/  IMAD R15, R23.reuse, UR7, R4 ;  /* 0x00000007170f7c24 */ /* 0x040fe2000f8e0204 */
[----:B------:R-:W-:Y:S01]  /*1d00*/  LOP3.LUT R167, R6, R3, R10, 0xfe, !PT ;  /* 0x0000000306a77212 */ /* 0x000fe200078efe0a */
[----:B------:R-:W-:-:S04]  /*1d10*/  IMAD.WIDE.U32 R4, R23, UR6, R8 ;  /* 0x0000000617047c25 */ /* 0x000fc8000f8e0008 */
[----:B------:R-:W-:Y:S02]  /*1d20*/  IMAD.IADD R5, R5, 0x1, R15 ;  /* 0x0000000105057824 */ /* 0x000fe400078e020f */
[----:B------:R-:W-:Y:S02]  /*1d30*/  IMAD.IADD R3, R13, 0x1, -R152 ;  /* 0x000000010d037824 */ /* 0x000fe400078e0a98 */
[----:B------:R-:W-:Y:S01]  /*1d40*/  IMAD.MOV.U32 R153, RZ, RZ, -0x1 ;  /* 0xffffffffff997424 */ /* 0x000fe200078e00ff */
[----:B------:R-:W-:Y:S06]  /*1d50*/  @P0 BRA `(.L_x_28) ;  /* 0x0000006000d00947 */ /* 0x000fec0003800000 */
[----:B------:R-:W0:Y:S01]  /*1d60*/  LDC.64 R10, c[0x0][0x5c8] ;  /* 0x00017200ff0a7b82 */ /* 0x000e220000000a00 */
[----:B-----5:R-:W-:Y:S01]  /*1d70*/  FSETP.NEU.AND P1, PT, R155, RZ, PT ;  /* 0x000000ff9b00720b */ /* 0x020fe20003f2d000 */
[----:B------:R-:W-:Y:S01]  /*1d80*/  BSSY B0, `(.L_x_28) ;  /* 0x0000631000007945 */ /* 0x000fe20003800000 */
[----:B------:R-:W-:-:S04]  /*1d90*/  ISETP.GT.AND P0, PT, R3, RZ, PT ;  /* 0x000000ff0300720c */ /* 0x000fc80003f04270 */
[----:B------:R-:W-:Y:S01]  /*1da0*/  ISETP.GT.AND P4, PT, R0, RZ, P0 ;  /* 0x000000ff0000720c */ /* 0x000fe20000784270 */
[-C--:B0-----:R-:W-:Y:S02]  /*1db0*/  IMAD R12, R7, R10.reuse, RZ ;  /* 0x0000000a070c7224 */ /* 0x081fe400078e02ff */
[----:B------:R-:W-:-:S04]  /*1dc0*/  IMAD.WIDE.U32 R162, R167, R10, R4 ;  /* 0x0000000aa7a27225 */ /* 0x000fc800078e0004 */
[----:B------:R-:W-:-:S04]  /*1dd0*/  IMAD R5, R167, R11, R12 ;  /* 0x0000000ba7057224 */ /* 0x000fc800078e020c */
[----:B------:R-:W-:Y:S01]  /*1de0*/  IMAD.IADD R169, R163, 0x1, R5 ;  /* 0x00000001a3a97824 */ /* 0x000fe200078e0205 */
[----:B------:R-:W-:Y:S06]  /*1df0*/  @!P1 BRA `(.L_x_29) ;  /* 0x00000044008c9947 */ /* 0x000fec0003800000 */
[----:B------:R-:W0:Y:S01]  /*1e00*/  LDC.64 R14, c[0x0][0x5b8] ;  /* 0x00016e00ff0e7b82 */ /* 0x000e220000000a00 */
[----:B------:R-:W-:-:S07]  /*1e10*/  ULDC.64 UR4, c[0x0][0x5c0] ;  /* 0x0001700000047ab9 */ /* 0x000fce0000000a00 */
[----:B------:R-:W1:Y:S08]  /*1e20*/  LDC.64 R164, c[0x0][0x5b0] ;  /* 0x00016c00ffa47b82 */ /* 0x000e700000000a00 */
[----:B------:R-:W2:Y:S01]  /*1e30*/  LDC.64 R12, c[0x0][0x5a8] ;  /* 0x00016a00ff0c7b82 */ /* 0x000ea20000000a00 */
[-C--:B0-----:R-:W-:Y:S02]  /*1e40*/  IMAD R4, R21, R14.reuse, RZ ;  /* 0x0000000e15047224 */ /* 0x081fe400078e02ff */
[----:B------:R-:W-:-:S04]  /*1e50*/  IMAD.WIDE.U32 R20, R23, R14, R8 ;  /* 0x0000000e17147225 */ /* 0x000fc800078e0008 */
[----:B------:R-:W-:Y:S02]  /*1e60*/  IMAD R161, R23, R15, R4 ;  /* 0x0000000f17a17224 */ /* 0x000fe400078e0204 */
[-C--:B-1----:R-:W-:Y:S02]  /*1e70*/  IMAD R6, R7, R164.reuse, RZ ;  /* 0x000000a407067224 */ /* 0x082fe400078e02ff */
[----:B------:R-:W-:Y:S02]  /*1e80*/  IMAD.IADD R21, R21, 0x1, R161 ;  /* 0x0000000115157824 */ /* 0x000fe400078e02a1 */
[C---:B------:R-:W-:Y:S02]  /*1e90*/  IMAD R163, R167.reuse, R165, R6 ;  /* 0x000000a5a7a37224 */ /* 0x040fe400078e0206 */
[----:B------:R-:W-:-:S04]  /*1ea0*/  IMAD.WIDE.U32 R4, R167, R164, R20 ;  /* 0x000000a4a7047225 */ /* 0x000fc800078e0014 */
[----:B------:R-:W-:Y:S01]  /*1eb0*/  IMAD.IADD R5, R5, 0x1, R163 ;  /* 0x0000000105057824 */ /* 0x000fe200078e02a3 */
[----:B--2---:R-:W-:-:S04]  /*1ec0*/  LEA R6, P1, R4, R12, 0x2 ;  /* 0x0000000c04067211 */ /* 0x004fc800078210ff */
[----:B------:R-:W-:-:S05]  /*1ed0*/  LEA.HI.X R7, R4, R13, R5, 0x2, P1 ;  /* 0x0000000d04077211 */ /* 0x000fca00008f1405 */
[----:B------:R0:W2:Y:S01]  /*1ee0*/  @P4 LDG.E.LTC128B R152, desc[UR36][R6.64] ;  /* 0x0000002406984981 */ /* 0x0000a2000c1e1920 */
[----:B------:R-:W-:Y:S01]  /*1ef0*/  IMAD.WIDE.U32 R4, R167, R164, R8 ;  /* 0x000000a4a7047225 */ /* 0x000fe200078e0008 */
[----:B------:R-:W-:Y:S01]  /*1f00*/  SHF.L.U64.HI R159, R164, 0x3, R165 ;  /* 0x00000003a49f7819 */ /* 0x000fe200000102a5 */
[----:B------:R-:W-:Y:S01]  /*1f10*/  BSSY B1, `(.L_x_30) ;  /* 0x0000016000017945 */ /* 0x000fe20003800000 */
[----:B------:R-:W-:Y:S01]  /*1f20*/  ISETP.GT.AND P0, PT, R0, 0x8, P0 ;  /* 0x000000080000780c */ /* 0x000fe20000704270 */
[----:B------:R-:W-:Y:S02]  /*1f30*/  IMAD.IADD R5, R163, 0x1, R5 ;  /* 0x00000001a3057824 */ /* 0x000fe400078e0205 */
[----:B------:R-:W-:Y:S02]  /*1f40*/  IMAD.SHL.U32 R158, R164, 0x8, RZ ;  /* 0x00000008a49e7824 */ /* 0x000fe400078e00ff */
[----:B------:R-:W-:Y:S01]  /*1f50*/  IMAD.WIDE.U32 R156, R23, R14, R4 ;  /* 0x0000000e179c7225 */ /* 0x000fe200078e0004 */
[----:B------:R-:W-:-:S03]  /*1f60*/  LEA R4, P1, R162, UR4, 0x2 ;  /* 0x00000004a2047c11 */ /* 0x000fc6000f8210ff */
[----:B0-----:R-:W-:Y:S01]  /*1f70*/  IMAD.IADD R7, R161, 0x1, R157 ;  /* 0x00000001a1077824 */ /* 0x001fe200078e029d */
[----:B------:R-:W-:Y:S01]  /*1f80*/  LEA.HI.X R5, R162, UR5, R169, 0x2, P1 ;  /* 0x00000005a2057c11 */ /* 0x000fe200088f14a9 */
[----:B------:R-:W-:Y:S01]  /*1f90*/  IMAD.WIDE.U32 R158, R167, R164, R158 ;  /* 0x000000a4a79e7225 */ /* 0x000fe200078e009e */
[----:B------:R-:W-:Y:S02]  /*1fa0*/  ISETP.GT.AND P1, PT, R3, 0x1, PT ;  /* 0x000000010300780c */ /* 0x000fe40003f24270 */
[----:B------:R-:W-:Y:S01]  /*1fb0*/  LEA R6, P3, R156, R12, 0x2 ;  /* 0x0000000c9c067211 */ /* 0x000fe200078610ff */
[----:B------:R-:W-:-:S03]  /*1fc0*/  IMAD.IADD R163, R163, 0x1, R159 ;  /* 0x00000001a3a37824 */ /* 0x000fc600078e029f */
[----:B------:R-:W-:Y:S01]  /*1fd0*/  LEA.HI.X R7, R156, R13, R7, 0x2, P3 ;  /* 0x0000000d9c077211 */ /* 0x000fe200018f1407 */
[----:B--2---:R-:W-:-:S04]  /*1fe0*/  FMUL R15, R152, R155 ;  /* 0x0000009b980f7220 */ /* 0x004fc80000400000 */
[----:B------:R-:W-:Y:S01]  /*1ff0*/  FFMA R157, R24, R154, R15 ;  /* 0x0000009a189d7223 */ /* 0x000fe2000000000f */
[----:B------:R-:W-:-:S04]  /*2000*/  IADD3 R15, P2, R20, R158, RZ ;  /* 0x0000009e140f7210 */ /* 0x000fc80007f5e0ff */
[----:B------:R0:W-:Y:S01]  /*2010*/  @P4 STG.E desc[UR36][R4.64], R157 ;  /* 0x0000009d04004986 */ /* 0x0001e2000c101924 */
[----:B------:R-:W-:Y:S01]  /*2020*/  ISETP.GT.AND P4, PT, R0, RZ, P1 ;  /* 0x000000ff0000720c */ /* 0x000fe20000f84270 */
[----:B------:R-:W-:Y:S01]  /*2030*/  IMAD.X R156, R163, 0x1, R21, P2 ;  /* 0x00000001a39c7824 */ /* 0x000fe200010e0615 */
[----:B------:R-:W-:-:S11]  /*2040*/  LEA R20, P3, R15, R12, 0x2 ;  /* 0x0000000c0f147211 */ /* 0x000fd600078610ff */
[----:B0-----:R-:W-:Y:S05]  /*2050*/  @!P4 BRA `(.L_x_31) ;  /* 0x000000000004c947 */ /* 0x001fea0003800000 */
[----:B------:R0:W5:Y:S02]  /*2060*/  LDG.E.LTC128B R152, desc[UR36][R6.64+0x4] ;  /* 0x0000042406987981 */ /* 0x000164000c1e1920 */
.L_x_31:
[----:B------:R-:W-:Y:S05]  /*2070*/  BSYNC B1 ;  /* 0x0000000000017941 */ /* 0x000fea0003800000 */
.L_x_30:
[----:B-----5:R-:W-:Y:S01]  /*2080*/  FMUL R24, R152, R155 ;  /* 0x0000009b98187220 */ /* 0x020fe20000400000 */
[----:B------:R-:W-:-:S03]  /*2090*/  LEA.HI.X R21, R15, R13, R156, 0x2, P3 ;  /* 0x0000000d0f157211 */ /* 0x000fc600018f149c */
[----:B------:R-:W-:-:S05]  /*20a0*/  FFMA R25, R25, R154, R24 ;  /* 0x0000009a19197223 */ /* 0x000fca0000000018 */
[----:B------:R1:W-:Y:S04]  /*20b0*/  @P4 STG.E desc[UR36][R4.64+0x4], R25 ;  /* 0x0000041904004986 */ /* 0x0003e8000c101924 */
[----:B------:R-:W2:Y:S01]  /*20c0*/  @P0 LDG.E.LTC128B R152, desc[UR36][R20.64] ;  /* 0x0000002414980981 */ /* 0x000ea2000c1e1920 */
[----:B------:R-:W-:Y:S01]  /*20d0*/  IADD3 R8, P2, R8, R158, RZ ;  /* 0x0000009e08087210 */ /* 0x000fe20007f5e0ff */
[----:B------:R-:W-:Y:S01]  /*20e0*/  BSSY B1, `(.L_x_32) ;  /* 0x0000010000017945 */ /* 0x000fe20003800000 */
[C---:B------:R-:W-:Y:S02]  /*20f0*/  SHF.L.U64.HI R11, R10.reuse, 0x5, R11 ;  /* 0x000000050a0b7819 */ /* 0x040fe4000001020b */
[----:B------:R-:W-:Y:S01]  /*2100*/  LEA R10, P3, R10, R4, 0x5 ;  /* 0x000000040a0a7211 */ /* 0x000fe200078628ff */
[----:B------:R-:W-:Y:S01]  /*2110*/  IMAD.X R9, R9, 0x1, R163, P2 ;  /* 0x0000000109097824 */ /* 0x000fe200010e06a3 */
[----:B------:R-:W-:-:S02]  /*2120*/  ISETP.GT.AND P1, PT, R0, 0x8, P1 ;  /* 0x000000080000780c */ /* 0x000fc40000f24270 */
[----:B------:R-:W-:Y:S01]  /*2130*/  ISETP.GT.AND P2, PT, R3, 0x8, PT ;  /* 0x000000080300780c */ /* 0x000fe20003f44270 */
[----:B------:R-:W-:-:S04]  /*2140*/  IMAD.WIDE.U32 R14, R23, R14, R8 ;  /* 0x0000000e170e7225 */ /* 0x000fc800078e0008 */
[----:B------:R-:W-:Y:S01]  /*2150*/  IMAD.X R11, R11, 0x1, R5, P3 ;  /* 0x000000010b0b7824 */ /* 0x000fe200018e0605 */
[----:B------:R-:W-:Y:S01]  /*2160*/  LEA R8, P4, R14, R12, 0x2 ;  /* 0x0000000c0e087211 */ /* 0x000fe200078810ff */
[----:B------:R-:W-:Y:S02]  /*2170*/  IMAD.IADD R15, R161, 0x1, R15 ;  /* 0x00000001a10f7824 */ /* 0x000fe400078e020f */
[----:B--2---:R-:W-:-:S04]  /*2180*/  FMUL R9, R152, R155 ;  /* 0x0000009b98097220 */ /* 0x004fc80000400000 */
[----:B------:R-:W-:Y:S01]  /*2190*/  FFMA R21, R26, R154, R9 ;  /* 0x0000009a1a157223 */ /* 0x000fe20000000009 */
[----:B------:R-:W-:-:S04]  /*21a0*/  LEA.HI.X R9, R14, R13, R15, 0x2, P4 ;  /* 0x0000000d0e097211 */ /* 0x000fc800020f140f */
[----:B------:R1:W-:Y:S01]  /*21b0*/  @P0 STG.E desc[UR36][R10.64], R21 ;  /* 0x000000150a000986 */ /* 0x0003e2000c101924 */
[----:B------:R-:W-:Y:S05]  /*21c0*/  @!P1 BRA `(.L_x_33) ;  /* 0x0000000000049947 */ /* 0x000fea0003800000 */
[----:B------:R2:W5:Y:S02]  /*21d0*/  LDG.E.LTC128B R152, desc[UR36][R8.64+0x4] ;  /* 0x0000042408987981 */ /* 0x000564000c1e1920 */
.L_x_33:
[----:B------:R-:W-:Y:S05]  /*21e0*/  BSYNC B1 ;  /* 0x0000000000017941 */ /* 0x000fea0003800000 */
.L_x_32:
[----:B-----5:R-:W-:Y:S01]  /*21f0*/  FMUL R12, R152, R155 ;  /* 0x0000009b980c7220 */ /* 0x020fe20000400000 */
[----:B------:R-:W-:Y:S01]  /*2200*/  ISETP.GT.AND P3, PT, R0, RZ, P2 ;  /* 0x000000ff0000720c */ /* 0x000fe20001764270 */
[----:B------:R-:W-:Y:S01]  /*2210*/  BSSY B1, `(.L_x_34) ;  /* 0x0000006000017945 */ /* 0x000fe20003800000 */
[----:B------:R-:W-:Y:S01]  /*2220*/  ISETP.GT.AND P0, PT, R3, 0x9, PT ;  /* 0x000000090300780c */ /* 0x000fe20003f04270 */
[----:B------:R-:W-:-:S05]  /*2230*/  FFMA R27, R27, R154, R12 ;  /* 0x0000009a1b1b7223 */ /* 0x000fca000000000c */
[----:B------:R3:W-:Y:S05]  /*2240*/  @P1 STG.E desc[UR36][R10.64+0x4], R27 ;  /* 0x0000041b0a001986 */ /* 0x0007ea000c101924 */
[----:B------:R-:W-:Y:S05]  /*2250*/  @!P3 BRA `(.L_x_35) ;  /* 0x000000000004b947 */ /* 0x000fea0003800000 */
[----:B------:R4:W5:Y:S02]  /*2260*/  LDG.E.LTC128B R152, desc[UR36][R6.64+0x20] ;  /* 0x0000202406987981 */ /* 0x000964000c1e1920 */
.L_x_35:
[----:B------:R-:W-:Y:S05]  /*2270*/  BSYNC B1 ;  /* 0x0000000000017941 */ /* 0x000fea0003800000 */
.L_x_34:
[----:B-----5:R-:W-:Y:S01]  /*2280*/  FMUL R13, R152, R155 ;  /* 0x0000009b980d7220 */ /* 0x020fe20000400000 */
[----:B------:R-:W-:Y:S01]  /*2290*/  ISETP.GT.AND P1, PT, R0, RZ, P0 ;  /* 0x000000ff0000720c */ /* 0x000fe20000724270 */
[----:B------:R-:W-:Y:S02]  /*22a0*/  BSSY B1, `(.L_x_36) ;  /* 0x0000005000017945 */ /* 0x000fe40003800000 */
[----:B------:R-:W-:-:S05]  /*22b0*/  FFMA R13, R28, R154, R13 ;  /* 0x0000009a1c0d7223 */ /* 0x000fca000000000d */
[----:B------:R0:W-:Y:S05]  /*22c0*/  @P3 STG.E desc[UR36][R4.64+0x20], R13 ;  /* 0x0000200d04003986 */ /* 0x0001ea000c101924 */
[----:B------:R-:W-:Y:S05]  /*22d0*/  @!P1 BRA `(.L_x_37) ;  /* 0x0000000000049947 */ /* 0x000fea0003800000 */
[----:B------:R0:W5:Y:S02]  /*22e0*/  LDG.E.LTC128B R152, desc[UR36][R6.64+0x24] ;  /* 0x0000242406987981 */ /* 0x000164000c1e1920 */
.L_x_37:
[----:B------:R-:W-:Y:S05]  /*22f0*/  BSYNC B1 ;  /* 0x0000000000017941 */ /* 0x000fea0003800000 */
.L_x_36:
[----:B-----5:R-:W-:Y:S01]  /*2300*/  FMUL R12, R152, R155 ;  /* 0x0000009b980c7220 */ /* 0x020fe20000400000 */
[----:B------:R-:W-:Y:S01]  /*2310*/  ISETP.GT.AND P2, PT, R0, 0x8, P2 ;  /* 0x000000080000780c */ /* 0x000fe20001744270 */
[----:B------:R-:W-:Y:S02]  /*2320*/  BSSY B1, `(.L_x_38) ;  /* 0x0000005000017945 */ /* 0x000fe40003800000 */
[----:B------:R-:W-:-:S05]  /*2330*/  FFMA R29, R29, R154, R12 ;  /* 0x0000009a1d1d7223 */ /* 0x000fca000000000c */
[----:B------:R0:W-:Y:S05]  /*2340*/  @P1 STG.E desc[UR36][R4.64+0x24], R29 ;  /* 0x0000241d04001986 */ /* 0x0001ea000c101924 */
[----:B------:R-:W-:Y:S05]  /*2350*/  @!P2 BRA `(.L_x_39) ;  /* 0x000000000004a947 */ /* 0x000fea0003800000 */
[----:B------:R0:W5:Y:S02]  /*2360*/  LDG.E.LTC128B R152, desc[UR36][R8.64+0x20] ;  /* 0x0000202408987981 */ /* 0x000164000c1e1920 */
.L_x_39:
[----:B------:R-:W-:Y:S05]  /*2370*/  BSYNC B1 ;  /* 0x0000000000017941 */ /* 0x000fea0003800000 */
.L_x_38:
[----:B0----5:R-:W-:Y:S01]  /*2380*/  FMUL R13, R152, R155 ;  /* 0x0000009b980d7220 */ /* 0x021fe20000400000 */
[----:B------:R-:W-:Y:S01]  /*2390*/  ISETP.GT.AND P0, PT, R0, 0x8, P0 ;  /* 0x000000080000780c */ /* 0x000fe20000704270 */
[----:B------:R-:W-:Y:S01]  /*23a0*/  BSSY B1, `(.L_x_40) ;  /* 0x0000006000017945 */ /* 0x000fe20003800000 */
[----:B------:R-:W-:Y:S01]  /*23b0*/  ISETP.GT.AND P1, PT, R3, 0x10, PT ;  /* 0x000000100300780c */ /* 0x000fe20003f24270 */
[----:B------:R-:W-:-:S05]  /*23c0*/  FFMA R13, R30, R154, R13 ;  /* 0x0000009a1e0d7223 */ /* 0x000fca000000000d */
[----:B------:R0:W-:Y:S05]  /*23d0*/  @P2 STG.E desc[UR36][R10.64+0x20], R13 ;  /* 0x0000200d0a002986 */ /* 0x0001ea000c101924 */
[----:B------:R-:W-:Y:S05]  /*23e0*/  @!P0 BRA `(.L_x_41) ;  /* 0x0000000000048947 */ /* 0x000fea0003800000 */
[----:B------:R0:W5:Y:S02]  /*23f0*/  LDG.E.LTC128B R152, desc[UR36][R8.64+0x24] ;  /* 0x0000242408987981 */ /* 0x000164000c1e1920 */
.L_x_41:
[----:B------:R-:W-:Y:S05]  /*2400*/  BSYNC B1 ;  /* 0x0000000000017941 */ /* 0x000fea0003800000 */
.L_x_40:
        /* <DEDUP_REMOVED lines=8> */
.L_x_43:
[----:B------:R-:W-:Y:S05]  /*2490*/  BSYNC B1 ;  /* 0x0000000000017941 */ /* 0x000fea0003800000 */
.L_x_42:
[----:B0----5:R-:W-:Y:S01]  /*24a0*/  FMUL R13, R152, R155 ;  /* 0x0000009b980d7220 */ /* 0x021fe20000400000 */
[----:B------:R-:W-:Y:S01]  /*24b0*/  ISETP.GT.AND P0, PT, R0, RZ, P2 ;  /* 0x000000ff0000720c */ /* 0x000fe20001704270 */
[----:B------:R-:W-:Y:S02]  /*24c0*/  BSSY B1, `(.L_x_44) ;  /* 0x0000005000017945 */ /* 0x000fe40003800000 */
[----:B------:R-:W-:-:S05]  /*24d0*/  FFMA R13, R32, R154, R13 ;  /* 0x0000009a200d7223 */ /* 0x000fca000000000d */
[----:B------:R0:W-:Y:S05]  /*24e0*/  @P3 STG.E desc[UR36][R4.64+0x40], R13 ;  /* 0x0000400d04003986 */ /* 0x0001ea000c101924 */
[----:B------:R-:W-:Y:S05]  /*24f0*/  @!P0 BRA `(.L_x_45) ;  /* 0x0000000000048947 */ /* 0x000fea0003800000 */
[----:B------:R0:W5:Y:S02]  /*2500*/  LDG.E.LTC128B R152, desc[UR36][R6.64+0x44] ;  /* 0x0000442406987981 */ /* 0x000164000c1e1920 */
.L_x_45:
[----:B------:R-:W-:Y:S05]  /*2510*/  BSYNC B1 ;  /* 0x0000000000017941 */ /* 0x000fea0003800000 */
.L_x_44:
[----:B-----5:R-:W-:Y:S01]  /*2520*/  FMUL R12, R152, R155 ;  /* 0x0000009b980c7220 */ /* 0x020fe20000400000 */
[----:B------:R-:W-:Y:S01]  /*2530*/  ISETP.GT.AND P1, PT, R0, 0x8, P1 ;  /* 0x000000080000780c */ /* 0x000fe20000f24270 */
[----:B------:R-:W-:Y:S02]  /*2540*/  BSSY B1, `(.L_x_46) ;  /* 0x0000005000017945 */ /* 0x000fe40003800000 */
[----:B------:R-:W-:-:S05]  /*2550*/  FFMA R33, R33, R154, R12 ;  /* 0x0000009a21217223 */ /* 0x000fca000000000c */
[----:B------:R0:W-:Y:S05]  /*2560*/  @P0 STG.E desc[UR36][R4.64+0x44], R33 ;  /* 0x0000442104000986 */ /* 0x0001ea000c101924 */
[----:B------:R-:W-:Y:S05]  /*2570*/  @!P1 BRA `(.L_x_47) ;  /* 0x0000000000049947 */ /* 0x000fea0003800000 */
[----:B------:R0:W5:Y:S02]  /*2580*/  LDG.E.LTC128B R152, desc[UR36][R8.64+0x40] ;  /* 0x0000402408987981 */ /* 0x000164000c1e1920 */
.L_x_47:
[----:B------:R-:W-:Y:S05]  /*2590*/  BSYNC B1 ;  /* 0x0000000000017941 */ /* 0x000fea0003800000 */
.L_x_46:
        /* <DEDUP_REMOVED lines=8> */
.L_x_49:
[----:B------:R-:W-:Y:S05]  /*2620*/  BSYNC B1 ;  /* 0x0000000000017941 */ /* 0x000fea0003800000 */
.L_x_48:
        /* <DEDUP_REMOVED lines=8> */
.L_x_51:
[----:B------:R-:W-:Y:S05]  /*26b0*/  BSYNC B1 ;  /* 0x0000000000017941 */ /* 0x000fea0003800000 */
.L_x_50:
[----:B0----5:R-:W-:Y:S01]  /*26c0*/  FMUL R13, R152, R155 ;  /* 0x0000009b980d7220 */ /* 0x021fe20000400000 */
[----:B------:R-:W-:Y:S01]  /*26d0*/  ISETP.GT.AND P2, PT, R0, RZ, P1 ;  /* 0x000000ff0000720c */ /* 0x000fe20000f44270 */
[----:B------:R-:W-:Y:S02]  /*26e0*/  BSSY B1, `(.L_x_52) ;  /* 0x0000005000017945 */ /* 0x000fe40003800000 */
[----:B------:R-:W-:-:S05]  /*26f0*/  FFMA R13, R36, R154, R13 ;  /* 0x0000009a240d7223 */ /* 0x000fca000000000d */
[----:B------:R0:W-:Y:S05]  /*2700*/  @P3 STG.E desc[UR36][R4.64+0x60], R13 ;  /* 0x0000600d04003986 */ /* 0x0001ea000c101924 */
[----:B------:R-:W-:Y:S05]  /*2710*/  @!P2 BRA `(.L_x_53) ;  /* 0x000000000004a947 */ /* 0x000fea0003800000 */
[----:B------:R0:W5:Y:S02]  /*2720*/  LDG.E.LTC128B R152, desc[UR36][R6.64+0x64] ;  /* 0x0000642406987981 */ /* 0x000164000c1e1920 */
.L_x_53:
[----:B------:R-:W-:Y:S05]  /*2730*/  BSYNC B1 ;  /* 0x0000000000017941 */ /* 0x000fea0003800000 */
.L_x_52:
[----:B-----5:R-:W-:Y:S01]  /*2740*/  FMUL R12, R152, R155 ;  /* 0x0000009b980c7220 */ /* 0x020fe20000400000 */
[----:B------:R-:W-:Y:S01]  /*2750*/  ISETP.GT.AND P0, PT, R0, 0x8, P0 ;  /* 0x000000080000780c */ /* 0x000fe20000704270 */
[----:B------:R-:W-:Y:S02]  /*2760*/  BSSY B1, `(.L_x_54) ;  /* 0x0000005000017945 */ /* 0x000fe40003800000 */
[----:B------:R-:W-:-:S05]  /*2770*/  FFMA R37, R37, R154, R12 ;  /* 0x0000009a25257223 */ /* 0x000fca000000000c */
[----:B------:R0:W-:Y:S05]  /*2780*/  @P2 STG.E desc[UR36][R4.64+0x64], R37 ;  /* 0x0000642504002986 */ /* 0x0001ea000c101924 */
[----:B------:R-:W-:Y:S05]  /*2790*/  @!P0 BRA `(.L_x_55) ;  /* 0x0000000000048947 */ /* 0x000fea0003800000 */
[----:B------:R0:W5:Y:S02]  /*27a0*/  LDG.E.LTC128B R152, desc[UR36][R8.64+0x60] ;  /* 0x0000602408987981 */ /* 0x000164000c1e1920 */
.L_x_55:
[----:B------:R-:W-:Y:S05]  /*27b0*/  BSYNC B1 ;  /* 0x0000000000017941 */ /* 0x000fea0003800000 */
.L_x_54:
        /* <DEDUP_REMOVED lines=8> */
.L_x_57:
[----:B------:R-:W-:Y:S05]  /*2840*/  BSYNC B1 ;  /* 0x0000000000017941 */ /* 0x000fea0003800000 */
.L_x_56:
        /* <DEDUP_REMOVED lines=8> */
.L_x_59:
[----:B------:R-:W-:Y:S05]  /*28d0*/  BSYNC B1 ;  /* 0x0000000000017941 */ /* 0x000fea0003800000 */
.L_x_58:
[----:B0----5:R-:W-:Y:S01]  /*28e0*/  FMUL R13, R152, R155 ;  /* 0x0000009b980d7220 */ /* 0x021fe20000400000 */
[----:B------:R-:W-:Y:S01]  /*28f0*/  ISETP.GT.AND P1, PT, R0, RZ, P0 ;  /* 0x000000ff0000720c */ /* 0x000fe20000724270 */
[----:B------:R-:W-:Y:S02]  /*2900*/  BSSY B1, `(.L_x_60) ;  /* 0x0000005000017945 */ /* 0x000fe40003800000 */
[----:B------:R-:W-:-:S05]  /*2910*/  FFMA R13, R40, R154, R13 ;  /* 0x0000009a280d7223 */ /* 0x000fca000000000d */
[----:B------:R0:W-:Y:S05]  /*2920*/  @P3 STG.E desc[UR36][R4.64+0x80], R13 ;  /* 0x0000800d04003986 */ /* 0x0001ea000c101924 */
[----:B------:R-:W-:Y:S05]  /*2930*/  @!P1 BRA `(.L_x_61) ;  /* 0x0000000000049947 */ /* 0x000fea0003800000 */
[----:B------:R0:W5:Y:S02]  /*2940*/  LDG.E.LTC128B R152, desc[UR36][R6.64+0x84] ;  /* 0x0000842406987981 */ /* 0x000164000c1e1920 */
.L_x_61:
[----:B------:R-:W-:Y:S05]  /*2950*/  BSYNC B1 ;  /* 0x0000000000017941 */ /* 0x000fea0003800000 */
.L_x_60:
[----:B-----5:R-:W-:Y:S01]  /*2960*/  FMUL R12, R152, R155 ;  /* 0x0000009b980c7220 */ /* 0x020fe20000400000 */
[----:B------:R-:W-:Y:S01]  /*2970*/  ISETP.GT.AND P2, PT, R0, 0x8, P2 ;  /* 0x000000080000780c */ /* 0x000fe20001744270 */
[----:B------:R-:W-:Y:S02]  /*2980*/  BSSY B1, `(.L_x_62) ;  /* 0x0000005000017945 */ /* 0x000fe40003800000 */
[----:B------:R-:W-:-:S05]  /*2990*/  FFMA R41, R41, R154, R12 ;  /* 0x0000009a29297223 */ /* 0x000fca000000000c */
[----:B------:R0:W-:Y:S05]  /*29a0*/  @P1 STG.E desc[UR36][R4.64+0x84], R41 ;  /* 0x0000842904001986 */ /* 0x0001ea000c101924 */
[----:B------:R-:W-:Y:S05]  /*29b0*/  @!P2 BRA `(.L_x_63) ;  /* 0x000000000004a947 */ /* 0x000fea0003800000 */
[----:B------:R0:W5:Y:S02]  /*29c0*/  LDG.E.LTC128B R152, desc[UR36][R8.64+0x80] ;  /* 0x0000802408987981 */ /* 0x000164000c1e1920 */
.L_x_63:
[----:B------:R-:W-:Y:S05]  /*29d0*/  BSYNC B1 ;  /* 0x0000000000017941 */ /* 0x000fea0003800000 */
.L_x_62:
        /* <DEDUP_REMOVED lines=8> */
.L_x_65:
[----:B------:R-:W-:Y:S05]  /*2a60*/  BSYNC B1 ;  /* 0x0000000000017941 */ /* 0x000fea0003800000 */
.L_x_64:
        /* <DEDUP_REMOVED lines=8> */
.L_x_67:
[----:B------:R-:W-:Y:S05]  /*2af0*/  BSYNC B1 ;  /* 0x0000000000017941 */ /* 0x000fea0003800000 */
.L_x_66:
[----:B0----5:R-:W-:Y:S01]  /*2b00*/  FMUL R13, R152, R155 ;  /* 0x0000009b980d7220 */ /* 0x021fe20000400000 */
[----:B------:R-:W-:Y:S01]  /*2b10*/  ISETP.GT.AND P0, PT, R0, RZ, P2 ;  /* 0x000000ff0000720c */ /* 0x000fe20001704270 */
[----:B------:R-:W-:Y:S02]  /*2b20*/  BSSY B1, `(.L_x_68) ;  /* 0x0000005000017945 */ /* 0x000fe40003800000 */
[----:B------:R-:W-:-:S05]  /*2b30*/  FFMA R13, R44, R154, R13 ;  /* 0x0000009a2c0d7223 */ /* 0x000fca000000000d */
[----:B------:R0:W-:Y:S05]  /*2b40*/  @P3 STG.E desc[UR36][R4.64+0xa0], R13 ;  /* 0x0000a00d04003986 */ /* 0x0001ea000c101924 */
[----:B------:R-:W-:Y:S05]  /*2b50*/  @!P0 BRA `(.L_x_69) ;  /* 0x0000000000048947 */ /* 0x000fea0003800000 */
[----:B------:R0:W5:Y:S02]  /*2b60*/  LDG.E.LTC128B R152, desc[UR36][R6.64+0xa4] ;  /* 0x0000a42406987981 */ /* 0x000164000c1e1920 */
.L_x_69:
[----:B------:R-:W-:Y:S05]  /*2b70*/  BSYNC B1 ;  /* 0x0000000000017941 */ /* 0x000fea0003800000 */
.L_x_68:
[----:B-----5:R-:W-:Y:S01]  /*2b80*/  FMUL R12, R152, R155 ;  /* 0x0000009b980c7220 */ /* 0x020fe20000400000 */
[----:B------:R-:W-:Y:S01]  /*2b90*/  ISETP.GT.AND P1, PT, R0, 0x8, P1 ;  /* 0x000000080000780c */ /* 0x000fe20000f24270 */
[----:B------:R-:W-:Y:S02]  /*2ba0*/  BSSY B1, `(.L_x_70) ;  /* 0x0000005000017945 */ /* 0x000fe40003800000 */
[----:B------:R-:W-:-:S05]  /*2bb0*/  FFMA R45, R45, R154, R12 ;  /* 0x0000009a2d2d7223 */ /* 0x000fca000000000c */
[----:B------:R0:W-:Y:S05]  /*2bc0*/  @P0 STG.E desc[UR36][R4.64+0xa4], R45 ;  /* 0x0000a42d04000986 */ /* 0x0001ea000c101924 */
[----:B------:R-:W-:Y:S05]  /*2bd0*/  @!P1 BRA `(.L_x_71) ;  /* 0x0000000000049947 */ /* 0x000fea0003800000 */
[----:B------:R0:W5:Y:S02]  /*2be0*/  LDG.E.LTC128B R152, desc[UR36][R8.64+0xa0] ;  /* 0x0000a02408987981 */ /* 0x000164000c1e1920 */
.L_x_71:
[----:B------:R-:W-:Y:S05]  /*2bf0*/  BSYNC B1 ;  /* 0x0000000000017941 */ /* 0x000fea0003800000 */
.L_x_70:
        /* <DEDUP_REMOVED lines=8> */
.L_x_73:
[----:B------:R-:W-:Y:S05]  /*2c80*/  BSYNC B1 ;  /* 0x0000000000017941 */ /* 0x000fea0003800000 */
.L_x_72:
        /* <DEDUP_REMOVED lines=8> */
.L_x_75:
[----:B------:R-:W-:Y:S05]  /*2d10*/  BSYNC B1 ;  /* 0x0000000000017941 */ /* 0x000fea0003800000 */
.L_x_74:
[----:B0----5:R-:W-:Y:S01]  /*2d20*/  FMUL R13, R152, R155 ;  /* 0x0000009b980d7220 */ /* 0x021fe20000400000 */
[----:B------:R-:W-:Y:S01]  /*2d30*/  ISETP.GT.AND P2, PT, R0, RZ, P1 ;  /* 0x000000ff0000720c */ /* 0x000fe20000f44270 */
[----:B------:R-:W-:Y:S02]  /*2d40*/  BSSY B1, `(.L_x_76) ;  /* 0x0000005000017945 */ /* 0x000fe40003800000 */
[----:B------:R-:W-:-:S05]  /*2d50*/  FFMA R13, R48, R154, R13 ;  /* 0x0000009a300d7223 */ /* 0x000fca000000000d */
[----:B------:R0:W-:Y:S05]  /*2d60*/  @P3 STG.E desc[UR36][R4.64+0xc0], R13 ;  /* 0x0000c00d04003986 */ /* 0x0001ea000c101924 */
[----:B------:R-:W-:Y:S05]  /*2d70*/  @!P2 BRA `(.L_x_77) ;  /* 0x000000000004a947 */ /* 0x000fea0003800000 */
[----:B------:R0:W5:Y:S02]  /*2d80*/  LDG.E.LTC128B R152, desc[UR36][R6.64+0xc4] ;  /* 0x0000c42406987981 */ /* 0x000164000c1e1920 */
.L_x_77:
[----:B------:R-:W-:Y:S05]  /*2d90*/  BSYNC B1 ;  /* 0x0000000000017941 */ /* 0x000fea0003800000 */
.L_x_76:
[----:B-----5:R-:W-:Y:S01]  /*2da0*/  FMUL R12, R152, R155 ;  /* 0x0000009b980c7220 */ /* 0x020fe20000400000 */
[----:B------:R-:W-:Y:S01]  /*2db0*/  ISETP.GT.AND P0, PT, R0, 0x8, P0 ;  /* 0x000000080000780c */ /* 0x000fe20000704270 */
[----:B------:R-:W-:Y:S02]  /*2dc0*/  BSSY B1, `(.L_x_78) ;  /* 0x0000005000017945 */ /* 0x000fe40003800000 */
[----:B------:R-:W-:-:S05]  /*2dd0*/  FFMA R49, R49, R154, R12 ;  /* 0x0000009a31317223 */ /* 0x000fca000000000c */
[----:B------:R0:W-:Y:S05]  /*2de0*/  @P2 STG.E desc[UR36][R4.64+0xc4], R49 ;  /* 0x0000c43104002986 */ /* 0x0001ea000c101924 */
[----:B------:R-:W-:Y:S05]  /*2df0*/  @!P0 BRA `(.L_x_79) ;  /* 0x0000000000048947 */ /* 0x000fea0003800000 */
[----:B------:R0:W5:Y:S02]  /*2e00*/  LDG.E.LTC128B R152, desc[UR36][R8.64+0xc0] ;  /* 0x0000c02408987981 */ /* 0x000164000c1e1920 */
.L_x_79:
[----:B------:R-:W-:Y:S05]  /*2e10*/  BSYNC B1 ;  /* 0x0000000000017941 */ /* 0x000fea0003800000 */
.L_x_78:
        /* <DEDUP_REMOVED lines=8> */
.L_x_81:
[----:B------:R-:W-:Y:S05]  /*2ea0*/  BSYNC B1 ;  /* 0x0000000000017941 */ /* 0x000fea0003800000 */
.L_x_80:
        /* <DEDUP_REMOVED lines=8> */
.L_x_83:
[----:B------:R-:W-:Y:S05]  /*2f30*/  BSYNC B1 ;  /* 0x0000000000017941 */ /* 0x000fea0003800000 */
.L_x_82:
[----:B0----5:R-:W-:Y:S01]  /*2f40*/  FMUL R13, R152, R155 ;  /* 0x0000009b980d7220 */ /* 0x021fe20000400000 */
[----:B------:R-:W-:Y:S01]  /*2f50*/  ISETP.GT.AND P1, PT, R0, RZ, P0 ;  /* 0x000000ff0000720c */ /* 0x000fe20000724270 */
[----:B------:R-:W-:Y:S02]  /*2f60*/  BSSY B1, `(.L_x_84) ;  /* 0x0000005000017945 */ /* 0x000fe40003800000 */
[----:B------:R-:W-:-:S05]  /*2f70*/  FFMA R13, R52, R154, R13 ;  /* 0x0000009a340d7223 */ /* 0x000fca000000000d */
[----:B------:R0:W-:Y:S05]  /*2f80*/  @P3 STG.E desc[UR36][R4.64+0xe0], R13 ;  /* 0x0000e00d04003986 */ /* 0x0001ea000c101924 */
[----:B------:R-:W-:Y:S05]  /*2f90*/  @!P1 BRA `(.L_x_85) ;  /* 0x0000000000049947 */ /* 0x000fea0003800000 */
[----:B------:R0:W5:Y:S02]  /*2fa0*/  LDG.E.LTC128B R152, desc[UR36][R6.64+0xe4] ;  /* 0x0000e42406987981 */ /* 0x000164000c1e1920 */
.L_x_85:
[----:B------:R-:W-:Y:S05]  /*2fb0*/  BSYNC B1 ;  /* 0x0000000000017941 */ /* 0x000fea0003800000 */
.L_x_84:
[----:B-----5:R-:W-:Y:S01]  /*2fc0*/  FMUL R12, R152, R155 ;  /* 0x0000009b980c7220 */ /* 0x020fe20000400000 */
[----:B------:R-:W-:Y:S01]  /*2fd0*/  ISETP.GT.AND P2, PT, R0, 0x8, P2 ;  /* 0x000000080000780c */ /* 0x000fe20001744270 */
[----:B------:R-:W-:Y:S02]  /*2fe0*/  BSSY B1, `(.L_x_86) ;  /* 0x0000005000017945 */ /* 0x000fe40003800000 */
[----:B------:R-:W-:-:S05]  /*2ff0*/  FFMA R53, R53, R154, R12 ;  /* 0x0000009a35357223 */ /* 0x000fca000000000c */
[----:B------:R0:W-:Y:S05]  /*3000*/  @P1 STG.E desc[UR36][R4.64+0xe4], R53 ;  /* 0x0000e43504001986 */ /* 0x0001ea000c101924 */
[----:B------:R-:W-:Y:S05]  /*3010*/  @!P2 BRA `(.L_x_87) ;  /* 0x000000000004a947 */ /* 0x000fea0003800000 */
[----:B------:R0:W5:Y:S02]  /*3020*/  LDG.E.LTC128B R152, desc[UR36][R8.64+0xe0] ;  /* 0x0000e02408987981 */ /* 0x000164000c1e1920 */
.L_x_87:
[----:B------:R-:W-:Y:S05]  /*3030*/  BSYNC B1 ;  /* 0x0000000000017941 */ /* 0x000fea0003800000 */
.L_x_86:
        /* <DEDUP_REMOVED lines=8> */
.L_x_89:
[----:B------:R-:W-:Y:S05]  /*30c0*/  BSYNC B1 ;  /* 0x0000000000017941 */ /* 0x000fea0003800000 */
.L_x_88:
        /* <DEDUP_REMOVED lines=8> */
.L_x_91:
[----:B------:R-:W-:Y:S05]  /*3150*/  BSYNC B1 ;  /* 0x0000000000017941 */ /* 0x000fea0003800000 */
.L_x_90:
[----:B0----5:R-:W-:Y:S01]  /*3160*/  FMUL R13, R152, R155 ;  /* 0x0000009b980d7220 */ /* 0x021fe20000400000 */
[----:B------:R-:W-:Y:S01]  /*3170*/  ISETP.GT.AND P0, PT, R0, RZ, P2 ;  /* 0x000000ff0000720c */ /* 0x000fe20001704270 */
[----:B------:R-:W-:Y:S02]  /*3180*/  BSSY B1, `(.L_x_92) ;  /* 0x0000005000017945 */ /* 0x000fe40003800000 */
[----:B------:R-:W-:-:S05]  /*3190*/  FFMA R13, R56, R154, R13 ;  /* 0x0000009a380d7223 */ /* 0x000fca000000000d */
[----:B------:R0:W-:Y:S05]  /*31a0*/  @P3 STG.E desc[UR36][R4.64+0x100], R13 ;  /* 0x0001000d04003986 */ /* 0x0001ea000c101924 */
[----:B------:R-:W-:Y:S05]  /*31b0*/  @!P0 BRA `(.L_x_93) ;  /* 0x0000000000048947 */ /* 0x000fea0003800000 */
[----:B------:R0:W5:Y:S02]  /*31c0*/  LDG.E.LTC128B R152, desc[UR36][R6.64+0x104] ;  /* 0x0001042406987981 */ /* 0x000164000c1e1920 */
.L_x_93:
[----:B------:R-:W-:Y:S05]  /*31d0*/  BSYNC B1 ;  /* 0x0000000000017941 */ /* 0x000fea0003800000 */
.L_x_92:
[----:B-----5:R-:W-:Y:S01]  /*31e0*/  FMUL R12, R152, R155 ;  /* 0x0000009b980c7220 */ /* 0x020fe20000400000 */
[----:B------:R-:W-:Y:S01]  /*31f0*/  ISETP.GT.AND P1, PT, R0, 0x8, P1 ;  /* 0x000000080000780c */ /* 0x000fe20000f24270 */
[----:B------:R-:W-:Y:S02]  /*3200*/  BSSY B1, `(.L_x_94) ;  /* 0x0000005000017945 */ /* 0x000fe40003800000 */
[----:B------:R-:W-:-:S05]  /*3210*/  FFMA R57, R57, R154, R12 ;  /* 0x0000009a39397223 */ /* 0x000fca000000000c */
[----:B------:R0:W-:Y:S05]  /*3220*/  @P0 STG.E desc[UR36][R4.64+0x104], R57 ;  /* 0x0001043904000986 */ /* 0x0001ea000c101924 */
[----:B------:R-:W-:Y:S05]  /*3230*/  @!P1 BRA `(.L_x_95) ;  /* 0x0000000000049947 */ /* 0x000fea0003800000 */
[----:B------:R0:W5:Y:S02]  /*3240*/  LDG.E.LTC128B R152, desc[UR36][R8.64+0x100] ;  /* 0x0001002408987981 */ /* 0x000164000c1e1920 */
.L_x_95:
[----:B------:R-:W-:Y:S05]  /*3250*/  BSYNC B1 ;  /* 0x0000000000017941 */ /* 0x000fea0003800000 */
.L_x_94:
        /* <DEDUP_REMOVED lines=8> */
.L_x_97:
[----:B------:R-:W-:Y:S05]  /*32e0*/  BSYNC B1 ;  /* 0x0000000000017941 */ /* 0x000fea0003800000 */
.L_x_96:
        /* <DEDUP_REMOVED lines=8> */
.L_x_99:
[----:B------:R-:W-:Y:S05]  /*3370*/  BSYNC B1 ;  /* 0x0000000000017941 */ /* 0x000fea0003800000 */
.L_x_98:
[----:B0----5:R-:W-:Y:S01]  /*3380*/  FMUL R13, R152, R155 ;  /* 0x0000009b980d7220 */ /* 0x021fe20000400000 */
[----:B------:R-:W-:Y:S01]  /*3390*/  ISETP.GT.AND P2, PT, R0, RZ, P1 ;  /* 0x000000ff0000720c */ /* 0x000fe20000f44270 */
[----:B------:R-:W-:Y:S02]  /*33a0*/  BSSY B1, `(.L_x_100) ;  /* 0x0000005000017945 */ /* 0x000fe40003800000 */
[----:B------:R-:W-:-:S05]  /*33b0*/  FFMA R13, R60, R154, R13 ;  /* 0x0000009a3c0d7223 */ /* 0x000fca000000000d */
[----:B------:R0:W-:Y:S05]  /*33c0*/  @P3 STG.E desc[UR36][R4.64+0x120], R13 ;  /* 0x0001200d04003986 */ /* 0x0001ea000c101924 */
[----:B------:R-:W-:Y:S05]  /*33d0*/  @!P2 BRA `(.L_x_101) ;  /* 0x000000000004a947 */ /* 0x000fea0003800000 */
[----:B------:R0:W5:Y:S02]  /*33e0*/  LDG.E.LTC128B R152, desc[UR36][R6.64+0x124] ;  /* 0x0001242406987981 */ /* 0x000164000c1e1920 */
.L_x_101:
[----:B------:R-:W-:Y:S05]  /*33f0*/  BSYNC B1 ;  /* 0x0000000000017941 */ /* 0x000fea0003800000 */
.L_x_100:
[----:B-----5:R-:W-:Y:S01]  /*3400*/  FMUL R12, R152, R155 ;  /* 0x0000009b980c7220 */ /* 0x020fe20000400000 */
[----:B------:R-:W-:Y:S01]  /*3410*/  ISETP.GT.AND P0, PT, R0, 0x8, P0 ;  /* 0x000000080000780c */ /* 0x000fe20000704270 */
[----:B------:R-:W-:Y:S02]  /*3420*/  BSSY B1, `(.L_x_102) ;  /* 0x0000005000017945 */ /* 0x000fe40003800000 */
[----:B------:R-:W-:-:S05]  /*3430*/  FFMA R61, R61, R154, R12 ;  /* 0x0000009a3d3d7223 */ /* 0x000fca000000000c */
[----:B------:R0:W-:Y:S05]  /*3440*/  @P2 STG.E desc[UR36][R4.64+0x124], R61 ;  /* 0x0001243d04002986 */ /* 0x0001ea000c101924 */
[----:B------:R-:W-:Y:S05]  /*3450*/  @!P0 BRA `(.L_x_103) ;  /* 0x0000000000048947 */ /* 0x000fea0003800000 */
[----:B------:R0:W5:Y:S02]  /*3460*/  LDG.E.LTC128B R152, desc[UR36][R8.64+0x120] ;  /* 0x0001202408987981 */ /* 0x000164000c1e1920 */
.L_x_103:
[----:B------:R-:W-:Y:S05]  /*3470*/  BSYNC B1 ;  /* 0x0000000000017941 */ /* 0x000fea0003800000 */
.L_x_102:
        /* <DEDUP_REMOVED lines=8> */
.L_x_105:
[----:B------:R-:W-:Y:S05]  /*3500*/  BSYNC B1 ;  /* 0x0000000000017941 */ /* 0x000fea0003800000 */
.L_x_104:
        /* <DEDUP_REMOVED lines=8> */
.L_x_107:
[----:B------:R-:W-:Y:S05]  /*3590*/  BSYNC B1 ;  /* 0x0000000000017941 */ /* 0x000fea0003800000 */
.L_x_106:
[----:B0----5:R-:W-:Y:S01]  /*35a0*/  FMUL R13, R152, R155 ;  /* 0x0000009b980d7220 */ /* 0x021fe20000400000 */
[----:B------:R-:W-:Y:S01]  /*35b0*/  ISETP.GT.AND P1, PT, R0, RZ, P0 ;  /* 0x000000ff0000720c */ /* 0x000fe20000724270 */
[----:B------:R-:W-:Y:S02]  /*35c0*/  BSSY B1, `(.L_x_108) ;  /* 0x0000005000017945 */ /* 0x000fe40003800000 */
[----:B------:R-:W-:-:S05]  /*35d0*/  FFMA R13, R64, R154, R13 ;  /* 0x0000009a400d7223 */ /* 0x000fca000000000d */
[----:B------:R0:W-:Y:S05]  /*35e0*/  @P3 STG.E desc[UR36][R4.64+0x140], R13 ;  /* 0x0001400d04003986 */ /* 0x0001ea000c101924 */
[----:B------:R-:W-:Y:S05]  /*35f0*/  @!P1 BRA `(.L_x_109) ;  /* 0x0000000000049947 */ /* 0x000fea0003800000 */
[----:B------:R0:W5:Y:S02]  /*3600*/  LDG.E.LTC128B R152, desc[UR36][R6.64+0x144] ;  /* 0x0001442406987981 */ /* 0x000164000c1e1920 */
.L_x_109:
[----:B------:R-:W-:Y:S05]  /*3610*/  BSYNC B1 ;  /* 0x0000000000017941 */ /* 0x000fea0003800000 */
.L_x_108:
[----:B-----5:R-:W-:Y:S01]  /*3620*/  FMUL R12, R152, R155 ;  /* 0x0000009b980c7220 */ /* 0x020fe20000400000 */
[----:B------:R-:W-:Y:S01]  /*3630*/  ISETP.GT.AND P2, PT, R0, 0x8, P2 ;  /* 0x000000080000780c */ /* 0x000fe20001744270 */
[----:B------:R-:W-:Y:S02]  /*3640*/  BSSY B1, `(.L_x_110) ;  /* 0x0000005000017945 */ /* 0x000fe40003800000 */
[----:B------:R-:W-:-:S05]  /*3650*/  FFMA R65, R65, R154, R12 ;  /* 0x0000009a41417223 */ /* 0x000fca000000000c */
[----:B------:R0:W-:Y:S05]  /*3660*/  @P1 STG.E desc[UR36][R4.64+0x144], R65 ;  /* 0x0001444104001986 */ /* 0x0001ea000c101924 */
[----:B------:R-:W-:Y:S05]  /*3670*/  @!P2 BRA `(.L_x_111) ;  /* 0x000000000004a947 */ /* 0x000fea0003800000 */
[----:B------:R0:W5:Y:S02]  /*3680*/  LDG.E.LTC128B R152, desc[UR36][R8.64+0x140] ;  /* 0x0001402408987981 */ /* 0x000164000c1e1920 */
.L_x_111:
[----:B------:R-:W-:Y:S05]  /*3690*/  BSYNC B1 ;  /* 0x0000000000017941 */ /* 0x000fea0003800000 */
.L_x_110:
        /* <DEDUP_REMOVED lines=8> */
.L_x_113:
[----:B------:R-:W-:Y:S05]  /*3720*/  BSYNC B1 ;  /* 0x0000000000017941 */ /* 0x000fea0003800000 */
.L_x_112:
        /* <DEDUP_REMOVED lines=8> */
.L_x_115:
[----:B------:R-:W-:Y:S05]  /*37b0*/  BSYNC B1 ;  /* 0x0000000000017941 */ /* 0x000fea0003800000 */
.L_x_114:
[----:B0----5:R-:W-:Y:S01]  /*37c0*/  FMUL R13, R152, R155 ;  /* 0x0000009b980d7220 */ /* 0x021fe20000400000 */
[----:B------:R-:W-:Y:S01]  /*37d0*/  ISETP.GT.AND P0, PT, R0, RZ, P2 ;  /* 0x000000ff0000720c */ /* 0x000fe20001704270 */
[----:B------:R-:W-:Y:S02]  /*37e0*/  BSSY B1, `(.L_x_116) ;  /* 0x0000005000017945 */ /* 0x000fe40003800000 */
[----:B------:R-:W-:-:S05]  /*37f0*/  FFMA R13, R68, R154, R13 ;  /* 0x0000009a440d7223 */ /* 0x000fca000000000d */
[----:B------:R0:W-:Y:S05]  /*3800*/  @P3 STG.E desc[UR36][R4.64+0x160], R13 ;  /* 0x0001600d04003986 */ /* 0x0001ea000c101924 */
[----:B------:R-:W-:Y:S05]  /*3810*/  @!P0 BRA `(.L_x_117) ;  /* 0x0000000000048947 */ /* 0x000fea0003800000 */
[----:B------:R0:W5:Y:S02]  /*3820*/  LDG.E.LTC128B R152, desc[UR36][R6.64+0x164] ;  /* 0x0001642406987981 */ /* 0x000164000c1e1920 */
.L_x_117:
[----:B------:R-:W-:Y:S05]  /*3830*/  BSYNC B1 ;  /* 0x0000000000017941 */ /* 0x000fea0003800000 */
.L_x_116:
[----:B-----5:R-:W-:Y:S01]  /*3840*/  FMUL R12, R152, R155 ;  /* 0x0000009b980c7220 */ /* 0x020fe20000400000 */
[----:B------:R-:W-:Y:S01]  /*3850*/  ISETP.GT.AND P1, PT, R0, 0x8, P1 ;  /* 0x000000080000780c */ /* 0x000fe20000f24270 */
[----:B------:R-:W-:Y:S02]  /*3860*/  BSSY B1, `(.L_x_118) ;  /* 0x0000005000017945 */ /* 0x000fe40003800000 */
[----:B------:R-:W-:-:S05]  /*3870*/  FFMA R69, R69, R154, R12 ;  /* 0x0000009a45457223 */ /* 0x000fca000000000c */
[----:B------:R0:W-:Y:S05]  /*3880*/  @P0 STG.E desc[UR36][R4.64+0x164], R69 ;  /* 0x0001644504000986 */ /* 0x0001ea000c101924 */
[----:B------:R-:W-:Y:S05]  /*3890*/  @!P1 BRA `(.L_x_119) ;  /* 0x0000000000049947 */ /* 0x000fea0003800000 */
[----:B------:R0:W5:Y:S02]  /*38a0*/  LDG.E.LTC128B R152, desc[UR36][R8.64+0x160] ;  /* 0x0001602408987981 */ /* 0x000164000c1e1920 */
.L_x_119:
[----:B------:R-:W-:Y:S05]  /*38b0*/  BSYNC B1 ;  /* 0x0000000000017941 */ /* 0x000fea0003800000 */
.L_x_118:
        /* <DEDUP_REMOVED lines=8> */
.L_x_121:
[----:B------:R-:W-:Y:S05]  /*3940*/  BSYNC B1 ;  /* 0x0000000000017941 */ /* 0x000fea0003800000 */
.L_x_120:
        /* <DEDUP_REMOVED lines=8> */
.L_x_123:
[----:B------:R-:W-:Y:S05]  /*39d0*/  BSYNC B1 ;  /* 0x0000000000017941 */ /* 0x000fea0003800000 */
.L_x_122:
[----:B0----5:R-:W-:Y:S01]  /*39e0*/  FMUL R13, R152, R155 ;  /* 0x0000009b980d7220 */ /* 0x021fe20000400000 */
[----:B------:R-:W-:Y:S01]  /*39f0*/  ISETP.GT.AND P2, PT, R0, RZ, P1 ;  /* 0x000000ff0000720c */ /* 0x000fe20000f44270 */
[----:B------:R-:W-:Y:S02]  /*3a00*/  BSSY B1, `(.L_x_124) ;  /* 0x0000005000017945 */ /* 0x000fe40003800000 */
[----:B------:R-:W-:-:S05]  /*3a10*/  FFMA R13, R72, R154, R13 ;  /* 0x0000009a480d7223 */ /* 0x000fca000000000d */
[----:B------:R0:W-:Y:S05]  /*3a20*/  @P3 STG.E desc[UR36][R4.64+0x180], R13 ;  /* 0x0001800d04003986 */ /* 0x0001ea000c101924 */
[----:B------:R-:W-:Y:S05]  /*3a30*/  @!P2 BRA `(.L_x_125) ;  /* 0x000000000004a947 */ /* 0x000fea0003800000 */
[----:B------:R0:W5:Y:S02]  /*3a40*/  LDG.E.LTC128B R152, desc[UR36][R6.64+0x184] ;  /* 0x0001842406987981 */ /* 0x000164000c1e1920 */
.L_x_125:
[----:B------:R-:W-:Y:S05]  /*3a50*/  BSYNC B1 ;  /* 0x0000000000017941 */ /* 0x000fea0003800000 */
.L_x_124:
[----:B-----5:R-:W-:Y:S01]  /*3a60*/  FMUL R12, R152, R155 ;  /* 0x0000009b980c7220 */ /* 0x020fe20000400000 */
[----:B------:R-:W-:Y:S01]  /*3a70*/  ISETP.GT.AND P0, PT, R0, 0x8, P0 ;  /* 0x000000080000780c */ /* 0x000fe20000704270 */
[----:B------:R-:W-:Y:S02]  /*3a80*/  BSSY B1, `(.L_x_126) ;  /* 0x0000005000017945 */ /* 0x000fe40003800000 */
[----:B------:R-:W-:-:S05]  /*3a90*/  FFMA R73, R73, R154, R12 ;  /* 0x0000009a49497223 */ /* 0x000fca000000000c */
[----:B------:R0:W-:Y:S05]  /*3aa0*/  @P2 STG.E desc[UR36][R4.64+0x184], R73 ;  /* 0x0001844904002986 */ /* 0x0001ea000c101924 */
[----:B------:R-:W-:Y:S05]  /*3ab0*/  @!P0 BRA `(.L_x_127) ;  /* 0x0000000000048947 */ /* 0x000fea0003800000 */
[----:B------:R0:W5:Y:S02]  /*3ac0*/  LDG.E.LTC128B R152, desc[UR36][R8.64+0x180] ;  /* 0x0001802408987981 */ /* 0x000164000c1e1920 */
.L_x_127:
[----:B------:R-:W-:Y:S05]  /*3ad0*/  BSYNC B1 ;  /* 0x0000000000017941 */ /* 0x000fea0003800000 */
.L_x_126:
        /* <DEDUP_REMOVED lines=8> */
.L_x_129:
[----:B------:R-:W-:Y:S05]  /*3b60*/  BSYNC B1 ;  /* 0x0000000000017941 */ /* 0x000fea0003800000 */
.L_x_128:
        /* <DEDUP_REMOVED lines=8> */
.L_x_131:
[----:B------:R-:W-:Y:S05]  /*3bf0*/  BSYNC B1 ;  /* 0x0000000000017941 */ /* 0x000fea0003800000 */
.L_x_130:
[----:B0----5:R-:W-:Y:S01]  /*3c00*/  FMUL R13, R152, R155 ;  /* 0x0000009b980d7220 */ /* 0x021fe20000400000 */
[----:B------:R-:W-:Y:S01]  /*3c10*/  ISETP.GT.AND P1, PT, R0, RZ, P0 ;  /* 0x000000ff0000720c */ /* 0x000fe20000724270 */
[----:B------:R-:W-:Y:S02]  /*3c20*/  BSSY B1, `(.L_x_132) ;  /* 0x0000005000017945 */ /* 0x000fe40003800000 */
[----:B------:R-:W-:-:S05]  /*3c30*/  FFMA R13, R76, R154, R13 ;  /* 0x0000009a4c0d7223 */ /* 0x000fca000000000d */
[----:B------:R0:W-:Y:S05]  /*3c40*/  @P3 STG.E desc[UR36][R4.64+0x1a0], R13 ;  /* 0x0001a00d04003986 */ /* 0x0001ea000c101924 */
[----:B------:R-:W-:Y:S05]  /*3c50*/  @!P1 BRA `(.L_x_133) ;  /* 0x0000000000049947 */ /* 0x000fea0003800000 */
[----:B------:R0:W5:Y:S02]  /*3c60*/  LDG.E.LTC128B R152, desc[UR36][R6.64+0x1a4] ;  /* 0x0001a42406987981 */ /* 0x000164000c1e1920 */
.L_x_133:
[----:B------:R-:W-:Y:S05]  /*3c70*/  BSYNC B1 ;  /* 0x0000000000017941 */ /* 0x000fea0003800000 */
.L_x_132:
[----:B-----5:R-:W-:Y:S01]  /*3c80*/  FMUL R12, R152, R155 ;  /* 0x0000009b980c7220 */ /* 0x020fe20000400000 */
[----:B------:R-:W-:Y:S01]  /*3c90*/  ISETP.GT.AND P2, PT, R0, 0x8, P2 ;  /* 0x000000080000780c */ /* 0x000fe20001744270 */
[----:B------:R-:W-:Y:S02]  /*3ca0*/  BSSY B1, `(.L_x_134) ;  /* 0x0000005000017945 */ /* 0x000fe40003800000 */
[----:B------:R-:W-:-:S05]  /*3cb0*/  FFMA R77, R77, R154, R12 ;  /* 0x0000009a4d4d7223 */ /* 0x000fca000000000c */
[----:B------:R0:W-:Y:S05]  /*3cc0*/  @P1 STG.E desc[UR36][R4.64+0x1a4], R77 ;  /* 0x0001a44d04001986 */ /* 0x0001ea000c101924 */
[----:B------:R-:W-:Y:S05]  /*3cd0*/  @!P2 BRA `(.L_x_135) ;  /* 0x000000000004a947 */ /* 0x000fea0003800000 */
[----:B------:R0:W5:Y:S02]  /*3ce0*/  LDG.E.LTC128B R152, desc[UR36][R8.64+0x1a0] ;  /* 0x0001a02408987981 */ /* 0x000164000c1e1920 */
.L_x_135:
[----:B------:R-:W-:Y:S05]  /*3cf0*/  BSYNC B1 ;  /* 0x0000000000017941 */ /* 0x000fea0003800000 */
.L_x_134:
        /* <DEDUP_REMOVED lines=8> */
.L_x_137:
[----:B------:R-:W-:Y:S05]  /*3d80*/  BSYNC B1 ;  /* 0x0000000000017941 */ /* 0x000fea0003800000 */
.L_x_136:
        /* <DEDUP_REMOVED lines=8> */
.L_x_139:
[----:B------:R-:W-:Y:S05]  /*3e10*/  BSYNC B1 ;  /* 0x0000000000017941 */ /* 0x000fea0003800000 */
.L_x_138:
[----:B0----5:R-:W-:Y:S01]  /*3e20*/  FMUL R13, R152, R155 ;  /* 0x0000009b980d7220 */ /* 0x021fe20000400000 */
[----:B------:R-:W-:Y:S01]  /*3e30*/  ISETP.GT.AND P0, PT, R0, RZ, P2 ;  /* 0x000000ff0000720c */ /* 0x000fe20001704270 */
[----:B------:R-:W-:Y:S02]  /*3e40*/  BSSY B1, `(.L_x_140) ;  /* 0x0000005000017945 */ /* 0x000fe40003800000 */
[----:B------:R-:W-:-:S05]  /*3e50*/  FFMA R13, R80, R154, R13 ;  /* 0x0000009a500d7223 */ /* 0x000fca000000000d */
[----:B------:R0:W-:Y:S05]  /*3e60*/  @P3 STG.E desc[UR36][R4.64+0x1c0], R13 ;  /* 0x0001c00d04003986 */ /* 0x0001ea000c101924 */
[----:B------:R-:W-:Y:S05]  /*3e70*/  @!P0 BRA `(.L_x_141) ;  /* 0x0000000000048947 */ /* 0x000fea0003800000 */
[----:B------:R0:W5:Y:S02]  /*3e80*/  LDG.E.LTC128B R152, desc[UR36][R6.64+0x1c4] ;  /* 0x0001c42406987981 */ /* 0x000164000c1e1920 */
.L_x_141:
[----:B------:R-:W-:Y:S05]  /*3e90*/  BSYNC B1 ;  /* 0x0000000000017941 */ /* 0x000fea0003800000 */
.L_x_140:
[----:B-----5:R-:W-:Y:S01]  /*3ea0*/  FMUL R12, R152, R155 ;  /* 0x0000009b980c7220 */ /* 0x020fe20000400000 */
[----:B------:R-:W-:Y:S01]  /*3eb0*/  ISETP.GT.AND P1, PT, R0, 0x8, P1 ;  /* 0x000000080000780c */ /* 0x000fe20000f24270 */
[----:B------:R-:W-:Y:S02]  /*3ec0*/  BSSY B1, `(.L_x_142) ;  /* 0x0000005000017945 */ /* 0x000fe40003800000 */
[----:B------:R-:W-:-:S05]  /*3ed0*/  FFMA R81, R81, R154, R12 ;  /* 0x0000009a51517223 */ /* 0x000fca000000000c */
[----:B------:R0:W-:Y:S05]  /*3ee0*/  @P0 STG.E desc[UR36][R4.64+0x1c4], R81 ;  /* 0x0001c45104000986 */ /* 0x0001ea000c101924 */
[----:B------:R-:W-:Y:S05]  /*3ef0*/  @!P1 BRA `(.L_x_143) ;  /* 0x0000000000049947 */ /* 0x000fea0003800000 */
[----:B------:R0:W5:Y:S02]  /*3f00*/  LDG.E.LTC128B R152, desc[UR36][R8.64+0x1c0] ;  /* 0x0001c02408987981 */ /* 0x000164000c1e1920 */
.L_x_143:
[----:B------:R-:W-:Y:S05]  /*3f10*/  BSYNC B1 ;  /* 0x0000000000017941 */ /* 0x000fea0003800000 */
.L_x_142:
        /* <DEDUP_REMOVED lines=8> */
.L_x_145:
[----:B------:R-:W-:Y:S05]  /*3fa0*/  BSYNC B1 ;  /* 0x0000000000017941 */ /* 0x000fea0003800000 */
.L_x_144:
        /* <DEDUP_REMOVED lines=8> */
.L_x_147:
[----:B------:R-:W-:Y:S05]  /*4030*/  BSYNC B1 ;  /* 0x0000000000017941 */ /* 0x000fea0003800000 */
.L_x_146:
[----:B0----5:R-:W-:Y:S01]  /*4040*/  FMUL R13, R152, R155 ;  /* 0x0000009b980d7220 */ /* 0x021fe20000400000 */
[----:B------:R-:W-:Y:S01]  /*4050*/  ISETP.GT.AND P2, PT, R0, RZ, P1 ;  /* 0x000000ff0000720c */ /* 0x000fe20000f44270 */
[----:B------:R-:W-:Y:S02]  /*4060*/  BSSY B1, `(.L_x_148) ;  /* 0x0000005000017945 */ /* 0x000fe40003800000 */
[----:B------:R-:W-:-:S05]  /*4070*/  FFMA R13, R84, R154, R13 ;  /* 0x0000009a540d7223 */ /* 0x000fca000000000d */
[----:B------:R0:W-:Y:S05]  /*4080*/  @P3 STG.E desc[UR36][R4.64+0x1e0], R13 ;  /* 0x0001e00d04003986 */ /* 0x0001ea000c101924 */
[----:B------:R-:W-:Y:S05]  /*4090*/  @!P2 BRA `(.L_x_149) ;  /* 0x000000000004a947 */ /* 0x000fea0003800000 */
[----:B------:R0:W5:Y:S02]  /*40a0*/  LDG.E.LTC128B R152, desc[UR36][R6.64+0x1e4] ;  /* 0x0001e42406987981 */ /* 0x000164000c1e1920 */
.L_x_149:
[----:B------:R-:W-:Y:S05]  /*40b0*/  BSYNC B1 ;  /* 0x0000000000017941 */ /* 0x000fea0003800000 */
.L_x_148:
[----:B-----5:R-:W-:Y:S01]  /*40c0*/  FMUL R12, R152, R155 ;  /* 0x0000009b980c7220 */ /* 0x020fe20000400000 */
[----:B------:R-:W-:Y:S01]  /*40d0*/  ISETP.GT.AND P0, PT, R0, 0x8, P0 ;  /* 0x000000080000780c */ /* 0x000fe20000704270 */
[----:B------:R-:W-:Y:S02]  /*40e0*/  BSSY B1, `(.L_x_150) ;  /* 0x0000005000017945 */ /* 0x000fe40003800000 */
[----:B------:R-:W-:-:S05]  /*40f0*/  FFMA R85, R85, R154, R12 ;  /* 0x0000009a55557223 */ /* 0x000fca000000000c */
[----:B------:R0:W-:Y:S05]  /*4100*/  @P2 STG.E desc[UR36][R4.64+0x1e4], R85 ;  /* 0x0001e45504002986 */ /* 0x0001ea000c101924 */
[----:B------:R-:W-:Y:S05]  /*4110*/  @!P0 BRA `(.L_x_151) ;  /* 0x0000000000048947 */ /* 0x000fea0003800000 */
[----:B------:R0:W5:Y:S02]  /*4120*/  LDG.E.LTC128B R152, desc[UR36][R8.64+0x1e0] ;  /* 0x0001e02408987981 */ /* 0x000164000c1e1920 */
.L_x_151:
[----:B------:R-:W-:Y:S05]  /*4130*/  BSYNC B1 ;  /* 0x0000000000017941 */ /* 0x000fea0003800000 */
.L_x_150:
        /* <DEDUP_REMOVED lines=8> */
.L_x_153:
[----:B------:R-:W-:Y:S05]  /*41c0*/  BSYNC B1 ;  /* 0x0000000000017941 */ /* 0x000fea0003800000 */
.L_x_152:
        /* <DEDUP_REMOVED lines=8> */
.L_x_155:
[----:B------:R-:W-:Y:S05]  /*4250*/  BSYNC B1 ;  /* 0x0000000000017941 */ /* 0x000fea0003800000 */
.L_x_154:
[----:B0----5:R-:W-:Y:S01]  /*4260*/  FMUL R13, R152, R155 ;  /* 0x0000009b980d7220 */ /* 0x021fe20000400000 */
[----:B------:R-:W-:Y:S01]  /*4270*/  ISETP.GT.AND P1, PT, R0, RZ, P0 ;  /* 0x000000ff0000720c */ /* 0x000fe20000724270 */
[----:B------:R-:W-:Y:S02]  /*4280*/  BSSY B1, `(.L_x_156) ;  /* 0x0000005000017945 */ /* 0x000fe40003800000 */
[----:B------:R-:W-:-:S05]  /*4290*/  FFMA R13, R88, R154, R13 ;  /* 0x0000009a580d7223 */ /* 0x000fca000000000d */
[----:B------:R0:W-:Y:S05]  /*42a0*/  @P3 STG.E desc[UR36][R4.64+0x200], R13 ;  /* 0x0002000d04003986 */ /* 0x0001ea000c101924 */
[----:B------:R-:W-:Y:S05]  /*42b0*/  @!P1 BRA `(.L_x_157) ;  /* 0x0000000000049947 */ /* 0x000fea0003800000 */
[----:B------:R0:W5:Y:S02]  /*42c0*/  LDG.E.LTC128B R152, desc[UR36][R6.64+0x204] ;  /* 0x0002042406987981 */ /* 0x000164000c1e1920 */
.L_x_157:
[----:B------:R-:W-:Y:S05]  /*42d0*/  BSYNC B1 ;  /* 0x0000000000017941 */ /* 0x000fea0003800000 */
.L_x_156:
[----:B-----5:R-:W-:Y:S01]  /*42e0*/  FMUL R12, R152, R155 ;  /* 0x0000009b980c7220 */ /* 0x020fe20000400000 */
[----:B------:R-:W-:Y:S01]  /*42f0*/  ISETP.GT.AND P2, PT, R0, 0x8, P2 ;  /* 0x000000080000780c */ /* 0x000fe20001744270 */
[----:B------:R-:W-:Y:S02]  /*4300*/  BSSY B1, `(.L_x_158) ;  /* 0x0000005000017945 */ /* 0x000fe40003800000 */
[----:B------:R-:W-:-:S05]  /*4310*/  FFMA R89, R89, R154, R12 ;  /* 0x0000009a59597223 */ /* 0x000fca000000000c */
[----:B------:R0:W-:Y:S05]  /*4320*/  @P1 STG.E desc[UR36][R4.64+0x204], R89 ;  /* 0x0002045904001986 */ /* 0x0001ea000c101924 */
[----:B------:R-:W-:Y:S05]  /*4330*/  @!P2 BRA `(.L_x_159) ;  /* 0x000000000004a947 */ /* 0x000fea0003800000 */
[----:B------:R0:W5:Y:S02]  /*4340*/  LDG.E.LTC128B R152, desc[UR36][R8.64+0x200] ;  /* 0x0002002408987981 */ /* 0x000164000c1e1920 */
.L_x_159:
[----:B------:R-:W-:Y:S05]  /*4350*/  BSYNC B1 ;  /* 0x0000000000017941 */ /* 0x000fea0003800000 */
.L_x_158:
        /* <DEDUP_REMOVED lines=8> */
.L_x_161:
[----:B------:R-:W-:Y:S05]  /*43e0*/  BSYNC B1 ;  /* 0x0000000000017941 */ /* 0x000fea0003800000 */
.L_x_160:
        /* <DEDUP_REMOVED lines=8> */
.L_x_163:
[----:B------:R-:W-:Y:S05]  /*4470*/  BSYNC B1 ;  /* 0x0000000000017941 */ /* 0x000fea0003800000 */
.L_x_162:
[----:B0----5:R-:W-:Y:S01]  /*4480*/  FMUL R13, R152, R155 ;  /* 0x0000009b980d7220 */ /* 0x021fe20000400000 */
[----:B------:R-:W-:Y:S01]  /*4490*/  ISETP.GT.AND P0, PT, R0, RZ, P2 ;  /* 0x000000ff0000720c */ /* 0x000fe20001704270 */
[----:B------:R-:W-:Y:S02]  /*44a0*/  BSSY B1, `(.L_x_164) ;  /* 0x0000005000017945 */ /* 0x000fe40003800000 */
[----:B------:R-:W-:-:S05]  /*44b0*/  FFMA R13, R92, R154, R13 ;  /* 0x0000009a5c0d7223 */ /* 0x000fca000000000d */
[----:B------:R0:W-:Y:S05]  /*44c0*/  @P3 STG.E desc[UR36][R4.64+0x220], R13 ;  /* 0x0002200d04003986 */ /* 0x0001ea000c101924 */
[----:B------:R-:W-:Y:S05]  /*44d0*/  @!P0 BRA `(.L_x_165) ;  /* 0x0000000000048947 */ /* 0x000fea0003800000 */
[----:B------:R0:W5:Y:S02]  /*44e0*/  LDG.E.LTC128B R152, desc[UR36][R6.64+0x224] ;  /* 0x0002242406987981 */ /* 0x000164000c1e1920 */
.L_x_165:
[----:B------:R-:W-:Y:S05]  /*44f0*/  BSYNC B1 ;  /* 0x0000000000017941 */ /* 0x000fea0003800000 */
.L_x_164:
[----:B-----5:R-:W-:Y:S01]  /*4500*/  FMUL R12, R152, R155 ;  /* 0x0000009b980c7220 */ /* 0x020fe20000400000 */
[----:B------:R-:W-:Y:S01]  /*4510*/  ISETP.GT.AND P1, PT, R0, 0x8, P1 ;  /* 0x000000080000780c */ /* 0x000fe20000f24270 */
[----:B------:R-:W-:Y:S02]  /*4520*/  BSSY B1, `(.L_x_166) ;  /* 0x0000005000017945 */ /* 0x000fe40003800000 */
[----:B------:R-:W-:-:S05]  /*4530*/  FFMA R93, R93, R154, R12 ;  /* 0x0000009a5d5d7223 */ /* 0x000fca000000000c */
[----:B------:R0:W-:Y:S05]  /*4540*/  @P0 STG.E desc[UR36][R4.64+0x224], R93 ;  /* 0x0002245d04000986 */ /* 0x0001ea000c101924 */
[----:B------:R-:W-:Y:S05]  /*4550*/  @!P1 BRA `(.L_x_167) ;  /* 0x0000000000049947 */ /* 0x000fea0003800000 */
[----:B------:R0:W5:Y:S02]  /*4560*/  LDG.E.LTC128B R152, desc[UR36][R8.64+0x220] ;  /* 0x0002202408987981 */ /* 0x000164000c1e1920 */
.L_x_167:
[----:B------:R-:W-:Y:S05]  /*4570*/  BSYNC B1 ;  /* 0x0000000000017941 */ /* 0x000fea0003800000 */
.L_x_166:
        /* <DEDUP_REMOVED lines=8> */
.L_x_169:
[----:B------:R-:W-:Y:S05]  /*4600*/  BSYNC B1 ;  /* 0x0000000000017941 */ /* 0x000fea0003800000 */
.L_x_168:
        /* <DEDUP_REMOVED lines=8> */
.L_x_171:
[----:B------:R-:W-:Y:S05]  /*4690*/  BSYNC B1 ;  /* 0x0000000000017941 */ /* 0x000fea0003800000 */
.L_x_170:
[----:B0----5:R-:W-:Y:S01]  /*46a0*/  FMUL R13, R152, R155 ;  /* 0x0000009b980d7220 */ /* 0x021fe20000400000 */
[----:B------:R-:W-:Y:S01]  /*46b0*/  ISETP.GT.AND P2, PT, R0, RZ, P1 ;  /* 0x000000ff0000720c */ /* 0x000fe20000f44270 */
[----:B------:R-:W-:Y:S02]  /*46c0*/  BSSY B1, `(.L_x_172) ;  /* 0x0000005000017945 */ /* 0x000fe40003800000 */
[----:B------:R-:W-:-:S05]  /*46d0*/  FFMA R13, R96, R154, R13 ;  /* 0x0000009a600d7223 */ /* 0x000fca000000000d */
[----:B------:R0:W-:Y:S05]  /*46e0*/  @P3 STG.E desc[UR36][R4.64+0x240], R13 ;  /* 0x0002400d04003986 */ /* 0x0001ea000c101924 */
[----:B------:R-:W-:Y:S05]  /*46f0*/  @!P2 BRA `(.L_x_173) ;  /* 0x000000000004a947 */ /* 0x000fea0003800000 */
[----:B------:R0:W5:Y:S02]  /*4700*/  LDG.E.LTC128B R152, desc[UR36][R6.64+0x244] ;  /* 0x0002442406987981 */ /* 0x000164000c1e1920 */
.L_x_173:
[----:B------:R-:W-:Y:S05]  /*4710*/  BSYNC B1 ;  /* 0x0000000000017941 */ /* 0x000fea0003800000 */
.L_x_172:
[----:B-----5:R-:W-:Y:S01]  /*4720*/  FMUL R12, R152, R155 ;  /* 0x0000009b980c7220 */ /* 0x020fe20000400000 */
[----:B------:R-:W-:Y:S01]  /*4730*/  ISETP.GT.AND P0, PT, R0, 0x8, P0 ;  /* 0x000000080000780c */ /* 0x000fe20000704270 */
[----:B------:R-:W-:Y:S02]  /*4740*/  BSSY B1, `(.L_x_174) ;  /* 0x0000005000017945 */ /* 0x000fe40003800000 */
[----:B------:R-:W-:-:S05]  /*4750*/  FFMA R97, R97, R154, R12 ;  /* 0x0000009a61617223 */ /* 0x000fca000000000c */
[----:B------:R0:W-:Y:S05]  /*4760*/  @P2 STG.E desc[UR36][R4.64+0x244], R97 ;  /* 0x0002446104002986 */ /* 0x0001ea000c101924 */
[----:B------:R-:W-:Y:S05]  /*4770*/  @!P0 BRA `(.L_x_175) ;  /* 0x0000000000048947 */ /* 0x000fea0003800000 */
[----:B------:R0:W5:Y:S02]  /*4780*/  LDG.E.LTC128B R152, desc[UR36][R8.64+0x240] ;  /* 0x0002402408987981 */ /* 0x000164000c1e1920 */
.L_x_175:
[----:B------:R-:W-:Y:S05]  /*4790*/  BSYNC B1 ;  /* 0x0000000000017941 */ /* 0x000fea0003800000 */
.L_x_174:
        /* <DEDUP_REMOVED lines=8> */
.L_x_177:
[----:B------:R-:W-:Y:S05]  /*4820*/  BSYNC B1 ;  /* 0x0000000000017941 */ /* 0x000fea0003800000 */
.L_x_176:
        /* <DEDUP_REMOVED lines=8> */
.L_x_179:
[----:B------:R-:W-:Y:S05]  /*48b0*/  BSYNC B1 ;  /* 0x0000000000017941 */ /* 0x000fea0003800000 */
.L_x_178:
[----:B0----5:R-:W-:Y:S01]  /*48c0*/  FMUL R13, R152, R155 ;  /* 0x0000009b980d7220 */ /* 0x021fe20000400000 */
[----:B------:R-:W-:Y:S01]  /*48d0*/  ISETP.GT.AND P1, PT, R0, RZ, P0 ;  /* 0x000000ff0000720c */ /* 0x000fe20000724270 */
[----:B------:R-:W-:Y:S02]  /*48e0*/  BSSY B1, `(.L_x_180) ;  /* 0x0000005000017945 */ /* 0x000fe40003800000 */
[----:B------:R-:W-:-:S05]  /*48f0*/  FFMA R13, R100, R154, R13 ;  /* 0x0000009a640d7223 */ /* 0x000fca000000000d */
[----:B------:R0:W-:Y:S05]  /*4900*/  @P3 STG.E desc[UR36][R4.64+0x260], R13 ;  /* 0x0002600d04003986 */ /* 0x0001ea000c101924 */
[----:B------:R-:W-:Y:S05]  /*4910*/  @!P1 BRA `(.L_x_181) ;  /* 0x0000000000049947 */ /* 0x000fea0003800000 */
[----:B------:R0:W5:Y:S02]  /*4920*/  LDG.E.LTC128B R152, desc[UR36][R6.64+0x264] ;  /* 0x0002642406987981 */ /* 0x000164000c1e1920 */
.L_x_181:
[----:B------:R-:W-:Y:S05]  /*4930*/  BSYNC B1 ;  /* 0x0000000000017941 */ /* 0x000fea0003800000 */
.L_x_180:
[----:B-----5:R-:W-:Y:S01]  /*4940*/  FMUL R12, R152, R155 ;  /* 0x0000009b980c7220 */ /* 0x020fe20000400000 */
[----:B------:R-:W-:Y:S01]  /*4950*/  ISETP.GT.AND P2, PT, R0, 0x8, P2 ;  /* 0x000000080000780c */ /* 0x000fe20001744270 */
[----:B------:R-:W-:Y:S02]  /*4960*/  BSSY B1, `(.L_x_182) ;  /* 0x0000005000017945 */ /* 0x000fe40003800000 */
[----:B------:R-:W-:-:S05]  /*4970*/  FFMA R101, R101, R154, R12 ;  /* 0x0000009a65657223 */ /* 0x000fca000000000c */
[----:B------:R0:W-:Y:S05]  /*4980*/  @P1 STG.E desc[UR36][R4.64+0x264], R101 ;  /* 0x0002646504001986 */ /* 0x0001ea000c101924 */
[----:B------:R-:W-:Y:S05]  /*4990*/  @!P2 BRA `(.L_x_183) ;  /* 0x000000000004a947 */ /* 0x000fea0003800000 */
[----:B------:R0:W5:Y:S02]  /*49a0*/  LDG.E.LTC128B R152, desc[UR36][R8.64+0x260] ;  /* 0x0002602408987981 */ /* 0x000164000c1e1920 */
.L_x_183:
[----:B------:R-:W-:Y:S05]  /*49b0*/  BSYNC B1 ;  /* 0x0000000000017941 */ /* 0x000fea0003800000 */
.L_x_182:
        /* <DEDUP_REMOVED lines=8> */
.L_x_185:
[----:B------:R-:W-:Y:S05]  /*4a40*/  BSYNC B1 ;  /* 0x0000000000017941 */ /* 0x000fea0003800000 */
.L_x_184:
        /* <DEDUP_REMOVED lines=8> */
.L_x_187:
[----:B------:R-:W-:Y:S05]  /*4ad0*/  BSYNC B1 ;  /* 0x0000000000017941 */ /* 0x000fea0003800000 */
.L_x_186:
[----:B0----5:R-:W-:Y:S01]  /*4ae0*/  FMUL R13, R152, R155 ;  /* 0x0000009b980d7220 */ /* 0x021fe20000400000 */
[----:B------:R-:W-:Y:S01]  /*4af0*/  ISETP.GT.AND P0, PT, R0, RZ, P2 ;  /* 0x000000ff0000720c */ /* 0x000fe20001704270 */
[----:B------:R-:W-:Y:S02]  /*4b00*/  BSSY B1, `(.L_x_188) ;  /* 0x0000005000017945 */ /* 0x000fe40003800000 */
[----:B------:R-:W-:-:S05]  /*4b10*/  FFMA R13, R104, R154, R13 ;  /* 0x0000009a680d7223 */ /* 0x000fca000000000d */
[----:B------:R0:W-:Y:S05]  /*4b20*/  @P3 STG.E desc[UR36][R4.64+0x280], R13 ;  /* 0x0002800d04003986 */ /* 0x0001ea000c101924 */
[----:B------:R-:W-:Y:S05]  /*4b30*/  @!P0 BRA `(.L_x_189) ;  /* 0x0000000000048947 */ /* 0x000fea0003800000 */
[----:B------:R0:W5:Y:S02]  /*4b40*/  LDG.E.LTC128B R152, desc[UR36][R6.64+0x284] ;  /* 0x0002842406987981 */ /* 0x000164000c1e1920 */
.L_x_189:
[----:B------:R-:W-:Y:S05]  /*4b50*/  BSYNC B1 ;  /* 0x0000000000017941 */ /* 0x000fea0003800000 */
.L_x_188:
[----:B-----5:R-:W-:Y:S01]  /*4b60*/  FMUL R12, R152, R155 ;  /* 0x0000009b980c7220 */ /* 0x020fe20000400000 */
[----:B------:R-:W-:Y:S01]  /*4b70*/  ISETP.GT.AND P1, PT, R0, 0x8, P1 ;  /* 0x000000080000780c */ /* 0x000fe20000f24270 */
[----:B------:R-:W-:Y:S02]  /*4b80*/  BSSY B1, `(.L_x_190) ;  /* 0x0000005000017945 */ /* 0x000fe40003800000 */
[----:B------:R-:W-:-:S05]  /*4b90*/  FFMA R105, R105, R154, R12 ;  /* 0x0000009a69697223 */ /* 0x000fca000000000c */
[----:B------:R0:W-:Y:S05]  /*4ba0*/  @P0 STG.E desc[UR36][R4.64+0x284], R105 ;  /* 0x0002846904000986 */ /* 0x0001ea000c101924 */
[----:B------:R-:W-:Y:S05]  /*4bb0*/  @!P1 BRA `(.L_x_191) ;  /* 0x0000000000049947 */ /* 0x000fea0003800000 */
[----:B------:R0:W5:Y:S02]  /*4bc0*/  LDG.E.LTC128B R152, desc[UR36][R8.64+0x280] ;  /* 0x0002802408987981 */ /* 0x000164000c1e1920 */
.L_x_191:
[----:B------:R-:W-:Y:S05]  /*4bd0*/  BSYNC B1 ;  /* 0x0000000000017941 */ /* 0x000fea0003800000 */
.L_x_190:
        /* <DEDUP_REMOVED lines=8> */
.L_x_193:
[----:B------:R-:W-:Y:S05]  /*4c60*/  BSYNC B1 ;  /* 0x0000000000017941 */ /* 0x000fea0003800000 */
.L_x_192:
        /* <DEDUP_REMOVED lines=8> */
.L_x_195:
[----:B------:R-:W-:Y:S05]  /*4cf0*/  BSYNC B1 ;  /* 0x0000000000017941 */ /* 0x000fea0003800000 */
.L_x_194:
[----:B0----5:R-:W-:Y:S01]  /*4d00*/  FMUL R13, R152, R155 ;  /* 0x0000009b980d7220 */ /* 0x021fe20000400000 */
[----:B------:R-:W-:Y:S01]  /*4d10*/  ISETP.GT.AND P2, PT, R0, RZ, P1 ;  /* 0x000000ff0000720c */ /* 0x000fe20000f44270 */
[----:B------:R-:W-:Y:S02]  /*4d20*/  BSSY B1, `(.L_x_196) ;  /* 0x0000005000017945 */ /* 0x000fe40003800000 */
[----:B------:R-:W-:-:S05]  /*4d30*/  FFMA R13, R108, R154, R13 ;  /* 0x0000009a6c0d7223 */ /* 0x000fca000000000d */
[----:B------:R0:W-:Y:S05]  /*4d40*/  @P3 STG.E desc[UR36][R4.64+0x2a0], R13 ;  /* 0x0002a00d04003986 */ /* 0x0001ea000c101924 */
[----:B------:R-:W-:Y:S05]  /*4d50*/  @!P2 BRA `(.L_x_197) ;  /* 0x000000000004a947 */ /* 0x000fea0003800000 */
[----:B------:R0:W5:Y:S02]  /*4d60*/  LDG.E.LTC128B R152, desc[UR36][R6.64+0x2a4] ;  /* 0x0002a42406987981 */ /* 0x000164000c1e1920 */
.L_x_197:
[----:B------:R-:W-:Y:S05]  /*4d70*/  BSYNC B1 ;  /* 0x0000000000017941 */ /* 0x000fea0003800000 */
.L_x_196:
[----:B-----5:R-:W-:Y:S01]  /*4d80*/  FMUL R12, R152, R155 ;  /* 0x0000009b980c7220 */ /* 0x020fe20000400000 */
[----:B------:R-:W-:Y:S01]  /*4d90*/  ISETP.GT.AND P0, PT, R0, 0x8, P0 ;  /* 0x000000080000780c */ /* 0x000fe20000704270 */
[----:B------:R-:W-:Y:S02]  /*4da0*/  BSSY B1, `(.L_x_198) ;  /* 0x0000005000017945 */ /* 0x000fe40003800000 */
[----:B------:R-:W-:-:S05]  /*4db0*/  FFMA R109, R109, R154, R12 ;  /* 0x0000009a6d6d7223 */ /* 0x000fca000000000c */
[----:B------:R0:W-:Y:S05]  /*4dc0*/  @P2 STG.E desc[UR36][R4.64+0x2a4], R109 ;  /* 0x0002a46d04002986 */ /* 0x0001ea000c101924 */
[----:B------:R-:W-:Y:S05]  /*4dd0*/  @!P0 BRA `(.L_x_199) ;  /* 0x0000000000048947 */ /* 0x000fea0003800000 */
[----:B------:R0:W5:Y:S02]  /*4de0*/  LDG.E.LTC128B R152, desc[UR36][R8.64+0x2a0] ;  /* 0x0002a02408987981 */ /* 0x000164000c1e1920 */
.L_x_199:
[----:B------:R-:W-:Y:S05]  /*4df0*/  BSYNC B1 ;  /* 0x0000000000017941 */ /* 0x000fea0003800000 */
.L_x_198:
        /* <DEDUP_REMOVED lines=8> */
.L_x_201:
[----:B------:R-:W-:Y:S05]  /*4e80*/  BSYNC B1 ;  /* 0x0000000000017941 */ /* 0x000fea0003800000 */
.L_x_200:
        /* <DEDUP_REMOVED lines=8> */
.L_x_203:
[----:B------:R-:W-:Y:S05]  /*4f10*/  BSYNC B1 ;  /* 0x0000000000017941 */ /* 0x000fea0003800000 */
.L_x_202:
[----:B0----5:R-:W-:Y:S01]  /*4f20*/  FMUL R13, R152, R155 ;  /* 0x0000009b980d7220 */ /* 0x021fe20000400000 */
[----:B------:R-:W-:Y:S01]  /*4f30*/  ISETP.GT.AND P1, PT, R0, RZ, P0 ;  /* 0x000000ff0000720c */ /* 0x000fe20000724270 */
[----:B------:R-:W-:Y:S02]  /*4f40*/  BSSY B1, `(.L_x_204) ;  /* 0x0000005000017945 */ /* 0x000fe40003800000 */
[----:B------:R-:W-:-:S05]  /*4f50*/  FFMA R13, R112, R154, R13 ;  /* 0x0000009a700d7223 */ /* 0x000fca000000000d */
[----:B------:R0:W-:Y:S05]  /*4f60*/  @P3 STG.E desc[UR36][R4.64+0x2c0], R13 ;  /* 0x0002c00d04003986 */ /* 0x0001ea000c101924 */
[----:B------:R-:W-:Y:S05]  /*4f70*/  @!P1 BRA `(.L_x_205) ;  /* 0x0000000000049947 */ /* 0x000fea0003800000 */
[----:B------:R0:W5:Y:S02]  /*4f80*/  LDG.E.LTC128B R152, desc[UR36][R6.64+0x2c4] ;  /* 0x0002c42406987981 */ /* 0x000164000c1e1920 */
.L_x_205:
[----:B------:R-:W-:Y:S05]  /*4f90*/  BSYNC B1 ;  /* 0x0000000000017941 */ /* 0x000fea0003800000 */
.L_x_204:
[----:B-----5:R-:W-:Y:S01]  /*4fa0*/  FMUL R12, R152, R155 ;  /* 0x0000009b980c7220 */ /* 0x020fe20000400000 */
[----:B------:R-:W-:Y:S01]  /*4fb0*/  ISETP.GT.AND P2, PT, R0, 0x8, P2 ;  /* 0x000000080000780c */ /* 0x000fe20001744270 */
[----:B------:R-:W-:Y:S02]  /*4fc0*/  BSSY B1, `(.L_x_206) ;  /* 0x0000005000017945 */ /* 0x000fe40003800000 */
[----:B------:R-:W-:-:S05]  /*4fd0*/  FFMA R113, R113, R154, R12 ;  /* 0x0000009a71717223 */ /* 0x000fca000000000c */
[----:B------:R0:W-:Y:S05]  /*4fe0*/  @P1 STG.E desc[UR36][R4.64+0x2c4], R113 ;  /* 0x0002c47104001986 */ /* 0x0001ea000c101924 */
[----:B------:R-:W-:Y:S05]  /*4ff0*/  @!P2 BRA `(.L_x_207) ;  /* 0x000000000004a947 */ /* 0x000fea0003800000 */
[----:B------:R0:W5:Y:S02]  /*5000*/  LDG.E.LTC128B R152, desc[UR36][R8.64+0x2c0] ;  /* 0x0002c02408987981 */ /* 0x000164000c1e1920 */
.L_x_207:
[----:B------:R-:W-:Y:S05]  /*5010*/  BSYNC B1 ;  /* 0x0000000000017941 */ /* 0x000fea0003800000 */
.L_x_206:
        /* <DEDUP_REMOVED lines=8> */
.L_x_209:
[----:B------:R-:W-:Y:S05]  /*50a0*/  BSYNC B1 ;  /* 0x0000000000017941 */ /* 0x000fea0003800000 */
.L_x_208:
        /* <DEDUP_REMOVED lines=8> */
.L_x_211:
[----:B------:R-:W-:Y:S05]  /*5130*/  BSYNC B1 ;  /* 0x0000000000017941 */ /* 0x000fea0003800000 */
.L_x_210:
[----:B0----5:R-:W-:Y:S01]  /*5140*/  FMUL R13, R152, R155 ;  /* 0x0000009b980d7220 */ /* 0x021fe20000400000 */
[----:B------:R-:W-:Y:S01]  /*5150*/  ISETP.GT.AND P0, PT, R0, RZ, P2 ;  /* 0x000000ff0000720c */ /* 0x000fe20001704270 */
[----:B------:R-:W-:Y:S02]  /*5160*/  BSSY B1, `(.L_x_212) ;  /* 0x0000005000017945 */ /* 0x000fe40003800000 */
[----:B------:R-:W-:-:S05]  /*5170*/  FFMA R13, R116, R154, R13 ;  /* 0x0000009a740d7223 */ /* 0x000fca000000000d */
[----:B------:R0:W-:Y:S05]  /*5180*/  @P3 STG.E desc[UR36][R4.64+0x2e0], R13 ;  /* 0x0002e00d04003986 */ /* 0x0001ea000c101924 */
[----:B------:R-:W-:Y:S05]  /*5190*/  @!P0 BRA `(.L_x_213) ;  /* 0x0000000000048947 */ /* 0x000fea0003800000 */
[----:B------:R0:W5:Y:S02]  /*51a0*/  LDG.E.LTC128B R152, desc[UR36][R6.64+0x2e4] ;  /* 0x0002e42406987981 */ /* 0x000164000c1e1920 */
.L_x_213:
[----:B------:R-:W-:Y:S05]  /*51b0*/  BSYNC B1 ;  /* 0x0000000000017941 */ /* 0x000fea0003800000 */
.L_x_212:
[----:B-----5:R-:W-:Y:S01]  /*51c0*/  FMUL R12, R152, R155 ;  /* 0x0000009b980c7220 */ /* 0x020fe20000400000 */
[----:B------:R-:W-:Y:S01]  /*51d0*/  ISETP.GT.AND P1, PT, R0, 0x8, P1 ;  /* 0x000000080000780c */ /* 0x000fe20000f24270 */
[----:B------:R-:W-:Y:S02]  /*51e0*/  BSSY B1, `(.L_x_214) ;  /* 0x0000005000017945 */ /* 0x000fe40003800000 */
[----:B------:R-:W-:-:S05]  /*51f0*/  FFMA R117, R117, R154, R12 ;  /* 0x0000009a75757223 */ /* 0x000fca000000000c */
[----:B------:R0:W-:Y:S05]  /*5200*/  @P0 STG.E desc[UR36][R4.64+0x2e4], R117 ;  /* 0x0002e47504000986 */ /* 0x0001ea000c101924 */
[----:B------:R-:W-:Y:S05]  /*5210*/  @!P1 BRA `(.L_x_215) ;  /* 0x0000000000049947 */ /* 0x000fea0003800000 */
[----:B------:R0:W5:Y:S02]  /*5220*/  LDG.E.LTC128B R152, desc[UR36][R8.64+0x2e0] ;  /* 0x0002e02408987981 */ /* 0x000164000c1e1920 */
.L_x_215:
[----:B------:R-:W-:Y:S05]  /*5230*/  BSYNC B1 ;  /* 0x0000000000017941 */ /* 0x000fea0003800000 */
.L_x_214:
        /* <DEDUP_REMOVED lines=8> */
.L_x_217:
[----:B------:R-:W-:Y:S05]  /*52c0*/  BSYNC B1 ;  /* 0x0000000000017941 */ /* 0x000fea0003800000 */
.L_x_216:
        /* <DEDUP_REMOVED lines=8> */
.L_x_219:
[----:B------:R-:W-:Y:S05]  /*5350*/  BSYNC B1 ;  /* 0x0000000000017941 */ /* 0x000fea0003800000 */
.L_x_218:
[----:B0----5:R-:W-:Y:S01]  /*5360*/  FMUL R13, R152, R155 ;  /* 0x0000009b980d7220 */ /* 0x021fe20000400000 */
[----:B------:R-:W-:Y:S01]  /*5370*/  ISETP.GT.AND P2, PT, R0, RZ, P1 ;  /* 0x000000ff0000720c */ /* 0x000fe20000f44270 */
[----:B------:R-:W-:Y:S02]  /*5380*/  BSSY B1, `(.L_x_220) ;  /* 0x0000005000017945 */ /* 0x000fe40003800000 */
[----:B------:R-:W-:-:S05]  /*5390*/  FFMA R13, R120, R154, R13 ;  /* 0x0000009a780d7223 */ /* 0x000fca000000000d */
[----:B------:R0:W-:Y:S05]  /*53a0*/  @P3 STG.E desc[UR36][R4.64+0x300], R13 ;  /* 0x0003000d04003986 */ /* 0x0001ea000c101924 */
[----:B------:R-:W-:Y:S05]  /*53b0*/  @!P2 BRA `(.L_x_221) ;  /* 0x000000000004a947 */ /* 0x000fea0003800000 */
[----:B------:R0:W5:Y:S02]  /*53c0*/  LDG.E.LTC128B R152, desc[UR36][R6.64+0x304] ;  /* 0x0003042406987981 */ /* 0x000164000c1e1920 */
.L_x_221:
[----:B------:R-:W-:Y:S05]  /*53d0*/  BSYNC B1 ;  /* 0x0000000000017941 */ /* 0x000fea0003800000 */
.L_x_220:
[----:B-----5:R-:W-:Y:S01]  /*53e0*/  FMUL R12, R152, R155 ;  /* 0x0000009b980c7220 */ /* 0x020fe20000400000 */
[----:B------:R-:W-:Y:S01]  /*53f0*/  ISETP.GT.AND P0, PT, R0, 0x8, P0 ;  /* 0x000000080000780c */ /* 0x000fe20000704270 */
[----:B------:R-:W-:Y:S02]  /*5400*/  BSSY B1, `(.L_x_222) ;  /* 0x0000005000017945 */ /* 0x000fe40003800000 */
[----:B------:R-:W-:-:S05]  /*5410*/  FFMA R121, R121, R154, R12 ;  /* 0x0000009a79797223 */ /* 0x000fca000000000c */
[----:B------:R0:W-:Y:S05]  /*5420*/  @P2 STG.E desc[UR36][R4.64+0x304], R121 ;  /* 0x0003047904002986 */ /* 0x0001ea000c101924 */
[----:B------:R-:W-:Y:S05]  /*5430*/  @!P0 BRA `(.L_x_223) ;  /* 0x0000000000048947 */ /* 0x000fea0003800000 */
[----:B------:R0:W5:Y:S02]  /*5440*/  LDG.E.LTC128B R152, desc[UR36][R8.64+0x300] ;  /* 0x0003002408987981 */ /* 0x000164000c1e1920 */
.L_x_223:
[----:B------:R-:W-:Y:S05]  /*5450*/  BSYNC B1 ;  /* 0x0000000000017941 */ /* 0x000fea0003800000 */
.L_x_222:
        /* <DEDUP_REMOVED lines=8> */
.L_x_225:
[----:B------:R-:W-:Y:S05]  /*54e0*/  BSYNC B1 ;  /* 0x0000000000017941 */ /* 0x000fea0003800000 */
.L_x_224:
        /* <DEDUP_REMOVED lines=8> */
.L_x_227:
[----:B------:R-:W-:Y:S05]  /*5570*/  BSYNC B1 ;  /* 0x0000000000017941 */ /* 0x000fea0003800000 */
.L_x_226:
[----:B0----5:R-:W-:Y:S01]  /*5580*/  FMUL R13, R152, R155 ;  /* 0x0000009b980d7220 */ /* 0x021fe20000400000 */
[----:B------:R-:W-:Y:S01]  /*5590*/  ISETP.GT.AND P1, PT, R0, RZ, P0 ;  /* 0x000000ff0000720c */ /* 0x000fe20000724270 */
[----:B------:R-:W-:Y:S02]  /*55a0*/  BSSY B1, `(.L_x_228) ;  /* 0x0000005000017945 */ /* 0x000fe40003800000 */
[----:B------:R-:W-:-:S05]  /*55b0*/  FFMA R13, R124, R154, R13 ;  /* 0x0000009a7c0d7223 */ /* 0x000fca000000000d */
[----:B------:R0:W-:Y:S05]  /*55c0*/  @P3 STG.E desc[UR36][R4.64+0x320], R13 ;  /* 0x0003200d04003986 */ /* 0x0001ea000c101924 */
[----:B------:R-:W-:Y:S05]  /*55d0*/  @!P1 BRA `(.L_x_229) ;  /* 0x0000000000049947 */ /* 0x000fea0003800000 */
[----:B------:R0:W5:Y:S02]  /*55e0*/  LDG.E.LTC128B R152, desc[UR36][R6.64+0x324] ;  /* 0x0003242406987981 */ /* 0x000164000c1e1920 */
.L_x_229:
[----:B------:R-:W-:Y:S05]  /*55f0*/  BSYNC B1 ;  /* 0x0000000000017941 */ /* 0x000fea0003800000 */
.L_x_228:
[----:B-----5:R-:W-:Y:S01]  /*5600*/  FMUL R12, R152, R155 ;  /* 0x0000009b980c7220 */ /* 0x020fe20000400000 */
[----:B------:R-:W-:Y:S01]  /*5610*/  ISETP.GT.AND P2, PT, R0, 0x8, P2 ;  /* 0x000000080000780c */ /* 0x000fe20001744270 */
[----:B------:R-:W-:Y:S02]  /*5620*/  BSSY B1, `(.L_x_230) ;  /* 0x0000005000017945 */ /* 0x000fe40003800000 */
[----:B------:R-:W-:-:S05]  /*5630*/  FFMA R125, R125, R154, R12 ;  /* 0x0000009a7d7d7223 */ /* 0x000fca000000000c */
[----:B------:R0:W-:Y:S05]  /*5640*/  @P1 STG.E desc[UR36][R4.64+0x324], R125 ;  /* 0x0003247d04001986 */ /* 0x0001ea000c101924 */
[----:B------:R-:W-:Y:S05]  /*5650*/  @!P2 BRA `(.L_x_231) ;  /* 0x000000000004a947 */ /* 0x000fea0003800000 */
[----:B------:R0:W5:Y:S02]  /*5660*/  LDG.E.LTC128B R152, desc[UR36][R8.64+0x320] ;  /* 0x0003202408987981 */ /* 0x000164000c1e1920 */
.L_x_231:
[----:B------:R-:W-:Y:S05]  /*5670*/  BSYNC B1 ;  /* 0x0000000000017941 */ /* 0x000fea0003800000 */
.L_x_230:
        /* <DEDUP_REMOVED lines=8> */
.L_x_233:
[----:B------:R-:W-:Y:S05]  /*5700*/  BSYNC B1 ;  /* 0x0000000000017941 */ /* 0x000fea0003800000 */
.L_x_232:
        /* <DEDUP_REMOVED lines=8> */
.L_x_235:
[----:B------:R-:W-:Y:S05]  /*5790*/  BSYNC B1 ;  /* 0x0000000000017941 */ /* 0x000fea0003800000 */
.L_x_234:
[----:B0----5:R-:W-:Y:S01]  /*57a0*/  FMUL R13, R152, R155 ;  /* 0x0000009b980d7220 */ /* 0x021fe20000400000 */
[----:B------:R-:W-:Y:S01]  /*57b0*/  ISETP.GT.AND P0, PT, R0, RZ, P2 ;  /* 0x000000ff0000720c */ /* 0x000fe20001704270 */
[----:B------:R-:W-:Y:S02]  /*57c0*/  BSSY B1, `(.L_x_236) ;  /* 0x0000005000017945 */ /* 0x000fe40003800000 */
[----:B------:R-:W-:-:S05]  /*57d0*/  FFMA R13, R128, R154, R13 ;  /* 0x0000009a800d7223 */ /* 0x000fca000000000d */
[----:B------:R0:W-:Y:S05]  /*57e0*/  @P3 STG.E desc[UR36][R4.64+0x340], R13 ;  /* 0x0003400d04003986 */ /* 0x0001ea000c101924 */
[----:B------:R-:W-:Y:S05]  /*57f0*/  @!P0 BRA `(.L_x_237) ;  /* 0x0000000000048947 */ /* 0x000fea0003800000 */
[----:B------:R0:W5:Y:S02]  /*5800*/  LDG.E.LTC128B R152, desc[UR36][R6.64+0x344] ;  /* 0x0003442406987981 */ /* 0x000164000c1e1920 */
.L_x_237:
[----:B------:R-:W-:Y:S05]  /*5810*/  BSYNC B1 ;  /* 0x0000000000017941 */ /* 0x000fea0003800000 */
.L_x_236:
[----:B-----5:R-:W-:Y:S01]  /*5820*/  FMUL R12, R152, R155 ;  /* 0x0000009b980c7220 */ /* 0x020fe20000400000 */
[----:B------:R-:W-:Y:S01]  /*5830*/  ISETP.GT.AND P1, PT, R0, 0x8, P1 ;  /* 0x000000080000780c */ /* 0x000fe20000f24270 */
[----:B------:R-:W-:Y:S02]  /*5840*/  BSSY B1, `(.L_x_238) ;  /* 0x0000005000017945 */ /* 0x000fe40003800000 */
[----:B------:R-:W-:-:S05]  /*5850*/  FFMA R129, R129, R154, R12 ;  /* 0x0000009a81817223 */ /* 0x000fca000000000c */
[----:B------:R0:W-:Y:S05]  /*5860*/  @P0 STG.E desc[UR36][R4.64+0x344], R129 ;  /* 0x0003448104000986 */ /* 0x0001ea000c101924 */
[----:B------:R-:W-:Y:S05]  /*5870*/  @!P1 BRA `(.L_x_239) ;  /* 0x0000000000049947 */ /* 0x000fea0003800000 */
[----:B------:R0:W5:Y:S02]  /*5880*/  LDG.E.LTC128B R152, desc[UR36][R8.64+0x340] ;  /* 0x0003402408987981 */ /* 0x000164000c1e1920 */
.L_x_239:
[----:B------:R-:W-:Y:S05]  /*5890*/  BSYNC B1 ;  /* 0x0000000000017941 */ /* 0x000fea0003800000 */
.L_x_238:
        /* <DEDUP_REMOVED lines=8> */
.L_x_241:
[----:B------:R-:W-:Y:S05]  /*5920*/  BSYNC B1 ;  /* 0x0000000000017941 */ /* 0x000fea0003800000 */
.L_x_240:
        /* <DEDUP_REMOVED lines=8> */
.L_x_243:
[----:B------:R-:W-:Y:S05]  /*59b0*/  BSYNC B1 ;  /* 0x0000000000017941 */ /* 0x000fea0003800000 */
.L_x_242:
[----:B0----5:R-:W-:Y:S01]  /*59c0*/  FMUL R13, R152, R155 ;  /* 0x0000009b980d7220 */ /* 0x021fe20000400000 */
[----:B------:R-:W-:Y:S01]  /*59d0*/  ISETP.GT.AND P2, PT, R0, RZ, P1 ;  /* 0x000000ff0000720c */ /* 0x000fe20000f44270 */
[----:B------:R-:W-:Y:S02]  /*59e0*/  BSSY B1, `(.L_x_244) ;  /* 0x0000005000017945 */ /* 0x000fe40003800000 */
[----:B------:R-:W-:-:S05]  /*59f0*/  FFMA R13, R132, R154, R13 ;  /* 0x0000009a840d7223 */ /* 0x000fca000000000d */
[----:B------:R0:W-:Y:S05]  /*5a00*/  @P3 STG.E desc[UR36][R4.64+0x360], R13 ;  /* 0x0003600d04003986 */ /* 0x0001ea000c101924 */
[----:B------:R-:W-:Y:S05]  /*5a10*/  @!P2 BRA `(.L_x_245) ;  /* 0x000000000004a947 */ /* 0x000fea0003800000 */
[----:B------:R0:W5:Y:S02]  /*5a20*/  LDG.E.LTC128B R152, desc[UR36][R6.64+0x364] ;  /* 0x0003642406987981 */ /* 0x000164000c1e1920 */
.L_x_245:
[----:B------:R-:W-:Y:S05]  /*5a30*/  BSYNC B1 ;  /* 0x0000000000017941 */ /* 0x000fea0003800000 */
.L_x_244:
[----:B-----5:R-:W-:Y:S01]  /*5a40*/  FMUL R12, R152, R155 ;  /* 0x0000009b980c7220 */ /* 0x020fe20000400000 */
[----:B------:R-:W-:Y:S01]  /*5a50*/  ISETP.GT.AND P0, PT, R0, 0x8, P0 ;  /* 0x000000080000780c */ /* 0x000fe20000704270 */
[----:B------:R-:W-:Y:S02]  /*5a60*/  BSSY B1, `(.L_x_246) ;  /* 0x0000005000017945 */ /* 0x000fe40003800000 */
[----:B------:R-:W-:-:S05]  /*5a70*/  FFMA R133, R133, R154, R12 ;  /* 0x0000009a85857223 */ /* 0x000fca000000000c */
[----:B------:R0:W-:Y:S05]  /*5a80*/  @P2 STG.E desc[UR36][R4.64+0x364], R133 ;  /* 0x0003648504002986 */ /* 0x0001ea000c101924 */
[----:B------:R-:W-:Y:S05]  /*5a90*/  @!P0 BRA `(.L_x_247) ;  /* 0x0000000000048947 */ /* 0x000fea0003800000 */
[----:B------:R0:W5:Y:S02]  /*5aa0*/  LDG.E.LTC128B R152, desc[UR36][R8.64+0x360] ;  /* 0x0003602408987981 */ /* 0x000164000c1e1920 */
.L_x_247:
[----:B------:R-:W-:Y:S05]  /*5ab0*/  BSYNC B1 ;  /* 0x0000000000017941 */ /* 0x000fea0003800000 */
.L_x_246:
        /* <DEDUP_REMOVED lines=8> */
.L_x_249:
[----:B------:R-:W-:Y:S05]  /*5b40*/  BSYNC B1 ;  /* 0x0000000000017941 */ /* 0x000fea0003800000 */
.L_x_248:
        /* <DEDUP_REMOVED lines=8> */
.L_x_251:
[----:B------:R-:W-:Y:S05]  /*5bd0*/  BSYNC B1 ;  /* 0x0000000000017941 */ /* 0x000fea0003800000 */
.L_x_250:
[----:B0----5:R-:W-:Y:S01]  /*5be0*/  FMUL R13, R152, R155 ;  /* 0x0000009b980d7220 */ /* 0x021fe20000400000 */
[----:B------:R-:W-:Y:S01]  /*5bf0*/  ISETP.GT.AND P1, PT, R0, RZ, P0 ;  /* 0x000000ff0000720c */ /* 0x000fe20000724270 */
[----:B------:R-:W-:Y:S02]  /*5c00*/  BSSY B1, `(.L_x_252) ;  /* 0x0000005000017945 */ /* 0x000fe40003800000 */
[----:B------:R-:W-:-:S05]  /*5c10*/  FFMA R13, R136, R154, R13 ;  /* 0x0000009a880d7223 */ /* 0x000fca000000000d */
[----:B------:R0:W-:Y:S05]  /*5c20*/  @P3 STG.E desc[UR36][R4.64+0x380], R13 ;  /* 0x0003800d04003986 */ /* 0x0001ea000c101924 */
[----:B------:R-:W-:Y:S05]  /*5c30*/  @!P1 BRA `(.L_x_253) ;  /* 0x0000000000049947 */ /* 0x000fea0003800000 */
[----:B------:R0:W5:Y:S02]  /*5c40*/  LDG.E.LTC128B R152, desc[UR36][R6.64+0x384] ;  /* 0x0003842406987981 */ /* 0x000164000c1e1920 */
.L_x_253:
[----:B------:R-:W-:Y:S05]  /*5c50*/  BSYNC B1 ;  /* 0x0000000000017941 */ /* 0x000fea0003800000 */
.L_x_252:
[----:B-----5:R-:W-:Y:S01]  /*5c60*/  FMUL R12, R152, R155 ;  /* 0x0000009b980c7220 */ /* 0x020fe20000400000 */
[----:B------:R-:W-:Y:S01]  /*5c70*/  ISETP.GT.AND P2, PT, R0, 0x8, P2 ;  /* 0x000000080000780c */ /* 0x000fe20001744270 */
[----:B------:R-:W-:Y:S02]  /*5c80*/  BSSY B1, `(.L_x_254) ;  /* 0x0000005000017945 */ /* 0x000fe40003800000 */
[----:B------:R-:W-:-:S05]  /*5c90*/  FFMA R137, R137, R154, R12 ;  /* 0x0000009a89897223 */ /* 0x000fca000000000c */
[----:B------:R0:W-:Y:S05]  /*5ca0*/  @P1 STG.E desc[UR36][R4.64+0x384], R137 ;  /* 0x0003848904001986 */ /* 0x0001ea000c101924 */
[----:B------:R-:W-:Y:S05]  /*5cb0*/  @!P2 BRA `(.L_x_255) ;  /* 0x000000000004a947 */ /* 0x000fea0003800000 */
[----:B------:R0:W5:Y:S02]  /*5cc0*/  LDG.E.LTC128B R152, desc[UR36][R8.64+0x380] ;  /* 0x0003802408987981 */ /* 0x000164000c1e1920 */
.L_x_255:
[----:B------:R-:W-:Y:S05]  /*5cd0*/  BSYNC B1 ;  /* 0x0000000000017941 */ /* 0x000fea0003800000 */
.L_x_254:
        /* <DEDUP_REMOVED lines=8> */
.L_x_257:
[----:B------:R-:W-:Y:S05]  /*5d60*/  BSYNC B1 ;  /* 0x0000000000017941 */ /* 0x000fea0003800000 */
.L_x_256:
        /* <DEDUP_REMOVED lines=8> */
.L_x_259:
[----:B------:R-:W-:Y:S05]  /*5df0*/  BSYNC B1 ;  /* 0x0000000000017941 */ /* 0x000fea0003800000 */
.L_x_258:
[----:B0----5:R-:W-:Y:S01]  /*5e00*/  FMUL R13, R152, R155 ;  /* 0x0000009b980d7220 */ /* 0x021fe20000400000 */
[----:B------:R-:W-:Y:S01]  /*5e10*/  ISETP.GT.AND P0, PT, R0, RZ, P2 ;  /* 0x000000ff0000720c */ /* 0x000fe20001704270 */
[----:B------:R-:W-:Y:S02]  /*5e20*/  BSSY B1, `(.L_x_260) ;  /* 0x0000005000017945 */ /* 0x000fe40003800000 */
[----:B------:R-:W-:-:S05]  /*5e30*/  FFMA R13, R140, R154, R13 ;  /* 0x0000009a8c0d7223 */ /* 0x000fca000000000d */
[----:B------:R0:W-:Y:S05]  /*5e40*/  @P3 STG.E desc[UR36][R4.64+0x3a0], R13 ;  /* 0x0003a00d04003986 */ /* 0x0001ea000c101924 */
[----:B------:R-:W-:Y:S05]  /*5e50*/  @!P0 BRA `(.L_x_261) ;  /* 0x0000000000048947 */ /* 0x000fea0003800000 */
[----:B------:R0:W5:Y:S02]  /*5e60*/  LDG.E.LTC128B R152, desc[UR36][R6.64+0x3a4] ;  /* 0x0003a42406987981 */ /* 0x000164000c1e1920 */
.L_x_261:
[----:B------:R-:W-:Y:S05]  /*5e70*/  BSYNC B1 ;  /* 0x0000000000017941 */ /* 0x000fea0003800000 */
.L_x_260:
[----:B-----5:R-:W-:Y:S01]  /*5e80*/  FMUL R12, R152, R155 ;  /* 0x0000009b980c7220 */ /* 0x020fe20000400000 */
[----:B------:R-:W-:Y:S01]  /*5e90*/  ISETP.GT.AND P1, PT, R0, 0x8, P1 ;  /* 0x000000080000780c */ /* 0x000fe20000f24270 */
[----:B------:R-:W-:Y:S02]  /*5ea0*/  BSSY B1, `(.L_x_262) ;  /* 0x0000005000017945 */ /* 0x000fe40003800000 */
[----:B------:R-:W-:-:S05]  /*5eb0*/  FFMA R141, R141, R154, R12 ;  /* 0x0000009a8d8d7223 */ /* 0x000fca000000000c */
[----:B------:R0:W-:Y:S05]  /*5ec0*/  @P0 STG.E desc[UR36][R4.64+0x3a4], R141 ;  /* 0x0003a48d04000986 */ /* 0x0001ea000c101924 */
[----:B------:R-:W-:Y:S05]  /*5ed0*/  @!P1 BRA `(.L_x_263) ;  /* 0x0000000000049947 */ /* 0x000fea0003800000 */
[----:B------:R0:W5:Y:S02]  /*5ee0*/  LDG.E.LTC128B R152, desc[UR36][R8.64+0x3a0] ;  /* 0x0003a02408987981 */ /* 0x000164000c1e1920 */
.L_x_263:
[----:B------:R-:W-:Y:S05]  /*5ef0*/  BSYNC B1 ;  /* 0x0000000000017941 */ /* 0x000fea0003800000 */
.L_x_262:
        /* <DEDUP_REMOVED lines=8> */
.L_x_265:
[----:B------:R-:W-:Y:S05]  /*5f80*/  BSYNC B1 ;  /* 0x0000000000017941 */ /* 0x000fea0003800000 */
.L_x_264:
        /* <DEDUP_REMOVED lines=8> */
.L_x_267:
[----:B------:R-:W-:Y:S05]  /*6010*/  BSYNC B1 ;  /* 0x0000000000017941 */ /* 0x000fea0003800000 */
.L_x_266:
[----:B0----5:R-:W-:Y:S01]  /*6020*/  FMUL R13, R152, R155 ;  /* 0x0000009b980d7220 */ /* 0x021fe20000400000 */
[----:B------:R-:W-:Y:S01]  /*6030*/  ISETP.GT.AND P2, PT, R0, RZ, P1 ;  /* 0x000000ff0000720c */ /* 0x000fe20000f44270 */
[----:B------:R-:W-:Y:S02]  /*6040*/  BSSY B1, `(.L_x_268) ;  /* 0x0000005000017945 */ /* 0x000fe40003800000 */
[----:B------:R-:W-:-:S05]  /*6050*/  FFMA R13, R144, R154, R13 ;  /* 0x0000009a900d7223 */ /* 0x000fca000000000d */
[----:B------:R0:W-:Y:S05]  /*6060*/  @P3 STG.E desc[UR36][R4.64+0x3c0], R13 ;  /* 0x0003c00d04003986 */ /* 0x0001ea000c101924 */
[----:B------:R-:W-:Y:S05]  /*6070*/  @!P2 BRA `(.L_x_269) ;  /* 0x000000000004a947 */ /* 0x000fea0003800000 */
[----:B------:R0:W5:Y:S02]  /*6080*/  LDG.E.LTC128B R152, desc[UR36][R6.64+0x3c4] ;  /* 0x0003c42406987981 */ /* 0x000164000c1e1920 */
.L_x_269:
[----:B------:R-:W-:Y:S05]  /*6090*/  BSYNC B1 ;  /* 0x0000000000017941 */ /* 0x000fea0003800000 */
.L_x_268:
[----:B-----5:R-:W-:Y:S01]  /*60a0*/  FMUL R12, R152, R155 ;  /* 0x0000009b980c7220 */ /* 0x020fe20000400000 */
[----:B------:R-:W-:Y:S01]  /*60b0*/  ISETP.GT.AND P0, PT, R0, 0x8, P0 ;  /* 0x000000080000780c */ /* 0x000fe20000704270 */
[----:B------:R-:W-:Y:S02]  /*60c0*/  BSSY B1, `(.L_x_270) ;  /* 0x0000005000017945 */ /* 0x000fe40003800000 */
[----:B------:R-:W-:-:S05]  /*60d0*/  FFMA R145, R145, R154, R12 ;  /* 0x0000009a91917223 */ /* 0x000fca000000000c */
[----:B------:R0:W-:Y:S05]  /*60e0*/  @P2 STG.E desc[UR36][R4.64+0x3c4], R145 ;  /* 0x0003c49104002986 */ /* 0x0001ea000c101924 */
[----:B------:R-:W-:Y:S05]  /*60f0*/  @!P0 BRA `(.L_x_271) ;  /* 0x0000000000048947 */ /* 0x000fea0003800000 */
[----:B------:R0:W5:Y:S02]  /*6100*/  LDG.E.LTC128B R152, desc[UR36][R8.64+0x3c0] ;  /* 0x0003c02408987981 */ /* 0x000164000c1e1920 */
.L_x_271:
[----:B------:R-:W-:Y:S05]  /*6110*/  BSYNC B1 ;  /* 0x0000000000017941 */ /* 0x000fea0003800000 */
.L_x_270:
        /* <DEDUP_REMOVED lines=8> */
.L_x_273:
[----:B------:R-:W-:Y:S05]  /*61a0*/  BSYNC B1 ;  /* 0x0000000000017941 */ /* 0x000fea0003800000 */
.L_x_272:
        /* <DEDUP_REMOVED lines=8> */
.L_x_275:
[----:B------:R-:W-:Y:S05]  /*6230*/  BSYNC B1 ;  /* 0x0000000000017941 */ /* 0x000fea0003800000 */
.L_x_274:
[----:B-----5:R-:W-:Y:S01]  /*6240*/  FMUL R3, R152, R155 ;  /* 0x0000009b98037220 */ /* 0x020fe20000400000 */
[----:B------:R-:W-:Y:S01]  /*6250*/  ISETP.GT.AND P1, PT, R0, RZ, P0 ;  /* 0x000000ff0000720c */ /* 0x000fe20000724270 */
[----:B------:R-:W-:Y:S02]  /*6260*/  BSSY B1, `(.L_x_276) ;  /* 0x0000005000017945 */ /* 0x000fe40003800000 */
[----:B------:R-:W-:-:S05]  /*6270*/  FFMA R3, R148, R154, R3 ;  /* 0x0000009a94037223 */ /* 0x000fca0000000003 */
[----:B------:R0:W-:Y:S05]  /*6280*/  @P3 STG.E desc[UR36][R4.64+0x3e0], R3 ;  /* 0x0003e00304003986 */ /* 0x0001ea000c101924 */
[----:B------:R-:W-:Y:S05]  /*6290*/  @!P1 BRA `(.L_x_277) ;  /* 0x0000000000049947 */ /* 0x000fea0003800000 */
[----:B------:R0:W5:Y:S02]  /*62a0*/  LDG.E.LTC128B R152, desc[UR36][R6.64+0x3e4] ;  /* 0x0003e42406987981 */ /* 0x000164000c1e1920 */
.L_x_277:
[----:B------:R-:W-:Y:S05]  /*62b0*/  BSYNC B1 ;  /* 0x0000000000017941 */ /* 0x000fea0003800000 */
.L_x_276:
[----:B0---45:R-:W-:Y:S01]  /*62c0*/  FMUL R6, R152, R155 ;  /* 0x0000009b98067220 */ /* 0x031fe20000400000 */
[----:B------:R-:W-:Y:S01]  /*62d0*/  ISETP.GT.AND P2, PT, R0, 0x8, P2 ;  /* 0x000000080000780c */ /* 0x000fe20001744270 */
[----:B------:R-:W-:Y:S02]  /*62e0*/  BSSY B1, `(.L_x_278) ;  /* 0x0000005000017945 */ /* 0x000fe40003800000 */
[----:B------:R-:W-:-:S05]  /*62f0*/  FFMA R149, R149, R154, R6 ;  /* 0x0000009a95957223 */ /* 0x000fca0000000006 */
[----:B------:R0:W-:Y:S05]  /*6300*/  @P1 STG.E desc[UR36][R4.64+0x3e4], R149 ;  /* 0x0003e49504001986 */ /* 0x0001ea000c101924 */
[----:B------:R-:W-:Y:S05]  /*6310*/  @!P2 BRA `(.L_x_279) ;  /* 0x000000000004a947 */ /* 0x000fea0003800000 */
[----:B------:R4:W5:Y:S02]  /*6320*/  LDG.E.LTC128B R152, desc[UR36][R8.64+0x3e0] ;  /* 0x0003e02408987981 */ /* 0x000964000c1e1920 */
.L_x_279:
[----:B------:R-:W-:Y:S05]  /*6330*/  BSYNC B1 ;  /* 0x0000000000017941 */ /* 0x000fea0003800000 */
.L_x_278:
[----:B-----5:R-:W-:Y:S01]  /*6340*/  FMUL R3, R152, R155 ;  /* 0x0000009b98037220 */ /* 0x020fe20000400000 */
[----:B01----:R-:W-:Y:S01]  /*6350*/  @P2 IMAD.MOV.U32 R4, RZ, RZ, R10 ;  /* 0x000000ffff042224 */ /* 0x003fe200078e000a */
[----:B------:R-:W-:Y:S01]  /*6360*/  ISETP.GT.AND P0, PT, R0, 0x8, P0 ;  /* 0x000000080000780c */ /* 0x000fe20000704270 */
[----:B------:R-:W-:Y:S02]  /*6370*/  @P2 IMAD.MOV.U32 R5, RZ, RZ, R11 ;  /* 0x000000ffff052224 */ /* 0x000fe400078e000b */
[----:B------:R-:W-:Y:S01]  /*6380*/  FFMA R3, R150, R154, R3 ;  /* 0x0000009a96037223 */ /* 0x000fe20000000003 */
[----:B------:R-:W-:Y:S04]  /*6390*/  BSSY B1, `(.L_x_280) ;  /* 0x0000004000017945 */ /* 0x000fe80003800000 */
[----:B------:R0:W-:Y:S05]  /*63a0*/  @P2 STG.E desc[UR36][R4.64+0x3e0], R3 ;  /* 0x0003e00304002986 */ /* 0x0001ea000c101924 */
[----:B------:R-:W-:Y:S05]  /*63b0*/  @!P0 BRA `(.L_x_281) ;  /* 0x0000000000048947 */ /* 0x000fea0003800000 */
[----:B------:R1:W5:Y:S02]  /*63c0*/  LDG.E.LTC128B R152, desc[UR36][R8.64+0x3e4] ;  /* 0x0003e42408987981 */ /* 0x000364000c1e1920 */
.L_x_281:
[----:B------:R-:W-:Y:S05]  /*63d0*/  BSYNC B1 ;  /* 0x0000000000017941 */ /* 0x000fea0003800000 */
.L_x_280:
[----:B-----5:R-:W-:-:S04]  /*63e0*/  FMUL R152, R152, R155 ;  /* 0x0000009b98987220 */ /* 0x020fc80000400000 */
[----:B------:R-:W-:Y:S01]  /*63f0*/  FFMA R151, R151, R154, R152 ;  /* 0x0000009a97977223 */ /* 0x000fe20000000098 */
[----:B------:R-:W-:Y:S06]  /*6400*/  @!P0 BRA `(.L_x_282) ;  /* 0x0000001c00208947 */ /* 0x000fec0003800000 */
[----:B------:R0:W-:Y:S01]  /*6410*/  STG.E desc[UR36][R10.64+0x3e4], R151 ;  /* 0x0003e4970a007986 */ /* 0x0001e2000c101924 */
[----:B------:R-:W-:Y:S05]  /*6420*/  BRA `(.L_x_282) ;  /* 0x0000001c00187947 */ /* 0x000fea0003800000 */
.L_x_29:
[----:B------:R-:W-:Y:S01]  /*6430*/  ISETP.GT.AND P3, PT, R3, 0x1, PT ;  /* 0x000000010300780c */ /* 0x000fe20003f64270 */
[----:B------:R-:W-:Y:S01]  /*6440*/  ULDC.64 UR4, c[0x0][0x5c0] ;  /* 0x0001700000047ab9 */ /* 0x000fe20000000a00 */
[-C--:B------:R-:W-:Y:S01]  /*6450*/  FMUL R9, R24, R154.reuse ;  /* 0x0000009a18097220 */ /* 0x080fe20000400000 */
[----:B------:R-:W-:Y:S01]  /*6460*/  LEA R4, P1, R162, UR4, 0x2 ;  /* 0x00000004a2047c11 */ /* 0x000fe2000f8210ff */
[-C--:B------:R-:W-:Y:S01]  /*6470*/  FMUL R25, R25, R154.reuse ;  /* 0x0000009a19197220 */ /* 0x080fe20000400000 */
[----:B------:R-:W-:Y:S01]  /*6480*/  ISETP.GT.AND P2, PT, R0, RZ, P3 ;  /* 0x000000ff0000720c */ /* 0x000fe20001f44270 */
[-C--:B------:R-:W-:Y:S01]  /*6490*/  FMUL R27, R27, R154.reuse ;  /* 0x0000009a1b1b7220 */ /* 0x080fe20000400000 */
[----:B------:R-:W-:Y:S01]  /*64a0*/  LEA.HI.X R5, R162, UR5, R169, 0x2, P1 ;  /* 0x00000005a2057c11 */ /* 0x000fe200088f14a9 */
[-C--:B------:R-:W-:Y:S01]  /*64b0*/  FMUL R29, R29, R154.reuse ;  /* 0x0000009a1d1d7220 */ /* 0x080fe20000400000 */
[----:B------:R-:W-:Y:S01]  /*64c0*/  ISETP.GT.AND P0, PT, R0, 0x8, P0 ;  /* 0x000000080000780c */ /* 0x000fe20000704270 */
[-C--:B------:R-:W-:Y:S01]  /*64d0*/  FMUL R31, R31, R154.reuse ;  /* 0x0000009a1f1f7220 */ /* 0x080fe20000400000 */
[----:B------:R-:W-:Y:S01]  /*64e0*/  ISETP.GT.AND P5, PT, R3, 0x8, PT ;  /* 0x000000080300780c */ /* 0x000fe20003fa4270 */
[----:B------:R0:W-:Y:S01]  /*64f0*/  @P4 STG.E desc[UR36][R4.64], R9 ;  /* 0x0000000904004986 */ /* 0x0001e2000c101924 */
[C---:B------:R-:W-:Y:S01]  /*6500*/  SHF.L.U64.HI R11, R10.reuse, 0x5, R11 ;  /* 0x000000050a0b7819 */ /* 0x040fe2000001020b */
[----:B------:R-:W-:Y:S01]  /*6510*/  FMUL R33, R33, R154 ;  /* 0x0000009a21217220 */ /* 0x000fe20000400000 */
[----:B------:R-:W-:Y:S01]  /*6520*/  LEA R6, P1, R10, R4, 0x5 ;  /* 0x000000040a067211 */ /* 0x000fe200078228ff */
[-C--:B------:R-:W-:Y:S01]  /*6530*/  FMUL R35, R35, R154.reuse ;  /* 0x0000009a23237220 */ /* 0x080fe20000400000 */
[C---:B------:R-:W-:Y:S01]  /*6540*/  ISETP.GT.AND P3, PT, R0.reuse, 0x8, P3 ;  /* 0x000000080000780c */ /* 0x040fe20001f64270 */
[----:B------:R-:W-:Y:S01]  /*6550*/  @P2 STG.E desc[UR36][R4.64+0x4], R25 ;  /* 0x0000041904002986 */ /* 0x000fe2000c101924 */
[----:B------:R-:W-:Y:S01]  /*6560*/  ISETP.GT.AND P4, PT, R3, 0x9, PT ;  /* 0x000000090300780c */ /* 0x000fe20003f84270 */
[----:B------:R-:W-:Y:S01]  /*6570*/  IMAD.X R7, R11, 0x1, R5, P1 ;  /* 0x000000010b077824 */ /* 0x000fe200008e0605 */
[----:B------:R-:W-:Y:S01]  /*6580*/  ISETP.GT.AND P2, PT, R0, RZ, P5 ;  /* 0x000000ff0000720c */ /* 0x000fe20002f44270 */
[-C--:B------:R-:W-:Y:S01]  /*6590*/  FMUL R11, R28, R154.reuse ;  /* 0x0000009a1c0b7220 */ /* 0x080fe20000400000 */
[----:B------:R-:W-:Y:S01]  /*65a0*/  ISETP.GT.AND P1, PT, R0, RZ, P4 ;  /* 0x000000ff0000720c */ /* 0x000fe20002724270 */
[-C--:B0-----:R-:W-:Y:S01]  /*65b0*/  FMUL R9, R26, R154.reuse ;  /* 0x0000009a1a097220 */ /* 0x081fe20000400000 */
[C---:B------:R-:W-:Y:S01]  /*65c0*/  ISETP.GT.AND P4, PT, R0.reuse, 0x8, P4 ;  /* 0x000000080000780c */ /* 0x040fe20002784270 */
[-C--:B------:R-:W-:Y:S01]  /*65d0*/  FMUL R37, R37, R154.reuse ;  /* 0x0000009a25257220 */ /* 0x080fe20000400000 */
[-C--:B------:R-:W-:Y:S01]  /*65e0*/  FMUL R39, R39, R154.reuse ;  /* 0x0000009a27277220 */ /* 0x080fe20000400000 */
[-C--:B------:R-:W-:Y:S01]  /*65f0*/  FMUL R41, R41, R154.reuse ;  /* 0x0000009a29297220 */ /* 0x080fe20000400000 */
[----:B------:R0:W-:Y:S01]  /*6600*/  @P0 STG.E desc[UR36][R6.64], R9 ;  /* 0x0000000906000986 */ /* 0x0001e2000c101924 */
[C---:B------:R-:W-:Y:S01]  /*6610*/  ISETP.GT.AND P0, PT, R0.reuse, 0x8, P5 ;  /* 0x000000080000780c */ /* 0x040fe20002f04270 */
[-C--:B------:R-:W-:Y:S01]  /*6620*/  FMUL R43, R43, R154.reuse ;  /* 0x0000009a2b2b7220 */ /* 0x080fe20000400000 */
[C---:B------:R-:W-:Y:S01]  /*6630*/  ISETP.GT.AND P5, PT, R3.reuse, 0x10, PT ;  /* 0x000000100300780c */ /* 0x040fe20003fa4270 */
[----:B------:R-:W-:Y:S01]  /*6640*/  @P3 STG.E desc[UR36][R6.64+0x4], R27 ;  /* 0x0000041b06003986 */ /* 0x000fe2000c101924 */
[----:B------:R-:W-:Y:S01]  /*6650*/  ISETP.GT.AND P3, PT, R3, 0x11, PT ;  /* 0x000000110300780c */ /* 0x000fe20003f64270 */
[-C--:B------:R-:W-:Y:S01]  /*6660*/  FMUL R45, R45, R154.reuse ;  /* 0x0000009a2d2d7220 */ /* 0x080fe20000400000 */
[-C--:B------:R-:W-:Y:S01]  /*6670*/  FMUL R47, R47, R154.reuse ;  /* 0x0000009a2f2f7220 */ /* 0x080fe20000400000 */
[----:B------:R1:W-:Y:S01]  /*6680*/  @P2 STG.E desc[UR36][R4.64+0x20], R11 ;  /* 0x0000200b04002986 */ /* 0x0003e2000c101924 */
[----:B------:R-:W-:Y:S01]  /*6690*/  ISETP.GT.AND P2, PT, R0, RZ, P5 ;  /* 0x000000ff0000720c */ /* 0x000fe20002f44270 */
[-C--:B------:R-:W-:Y:S01]  /*66a0*/  FMUL R49, R49, R154.reuse ;  /* 0x0000009a31317220 */ /* 0x080fe20000400000 */
[-C--:B------:R-:W-:Y:S01]  /*66b0*/  FMUL R51, R51, R154.reuse ;  /* 0x0000009a33337220 */ /* 0x080fe20000400000 */
[----:B------:R-:W-:Y:S01]  /*66c0*/  @P1 STG.E desc[UR36][R4.64+0x24], R29 ;  /* 0x0000241d04001986 */ /* 0x000fe2000c101924 */
[-C--:B0-----:R-:W-:Y:S01]  /*66d0*/  FMUL R9, R30, R154.reuse ;  /* 0x0000009a1e097220 */ /* 0x081fe20000400000 */
[C---:B------:R-:W-:Y:S01]  /*66e0*/  ISETP.GT.AND P1, PT, R0.reuse, RZ, P3 ;  /* 0x000000ff0000720c */ /* 0x040fe20001f24270 */
[-C--:B------:R-:W-:Y:S01]  /*66f0*/  FMUL R53, R53, R154.reuse ;  /* 0x0000009a35357220 */ /* 0x080fe20000400000 */
[C---:B------:R-:W-:Y:S01]  /*6700*/  ISETP.GT.AND P3, PT, R0.reuse, 0x8, P3 ;  /* 0x000000080000780c */ /* 0x040fe20001f64270 */
[-C--:B------:R-:W-:Y:S01]  /*6710*/  FMUL R55, R55, R154.reuse ;  /* 0x0000009a37377220 */ /* 0x080fe20000400000 */
[----:B------:R0:W-:Y:S01]  /*6720*/  @P0 STG.E desc[UR36][R6.64+0x20], R9 ;  /* 0x0000200906000986 */ /* 0x0001e2000c101924 */
[----:B------:R-:W-:Y:S01]  /*6730*/  ISETP.GT.AND P0, PT, R0, 0x8, P5 ;  /* 0x000000080000780c */ /* 0x000fe20002f04270 */
[-C--:B-1----:R-:W-:Y:S01]  /*6740*/  FMUL R11, R32, R154.reuse ;  /* 0x0000009a200b7220 */ /* 0x082fe20000400000 */
        /* <DEDUP_REMOVED lines=143> */
[----:B-1----:R-:W-:Y:S01]  /*7040*/  FMUL R11, R64, R154 ;  /* 0x0000009a400b7220 */ /* 0x002fe20000400000 */
[C---:B------:R-:W-:Y:S01]  /*7050*/  ISETP.GT.AND P5, PT, R3.reuse, 0x58, PT ;  /* 0x000000580300780c */ /* 0x040fe20003fa4270 */
[----:B------:R-:W-:Y:S01]  /*7060*/  @P4 STG.E desc[UR36][R6.64+0x124], R63 ;  /* 0x0001243f06004986 */ /* 0x000fe2000c101924 */
[----:B------:R-:W-:-:S03]  /*7070*/  ISETP.GT.AND P4, PT, R3, 0x59, PT ;  /* 0x000000590300780c */ /* 0x000fc60003f84270 */
[----:B------:R1:W-:Y:S01]  /*7080*/  @P2 STG.E desc[UR36][R4.64+0x140], R11 ;  /* 0x0001400b04002986 */ /* 0x0003e2000c101924 */
[----:B------:R-:W-:-:S03]  /*7090*/  ISETP.GT.AND P2, PT, R0, RZ, P5 ;  /* 0x000000ff0000720c */ /* 0x000fc60002f44270 */
[----:B------:R-:W-:Y:S01]  /*70a0*/  @P1 STG.E desc[UR36][R4.64+0x144], R65 ;  /* 0x0001444104001986 */ /* 0x000fe2000c101924 */
[-C--:B0-----:R-:W-:Y:S01]  /*70b0*/  FMUL R9, R66, R154.reuse ;  /* 0x0000009a42097220 */ /* 0x081fe20000400000 */
[C---:B------:R-:W-:Y:S02]  /*70c0*/  ISETP.GT.AND P1, PT, R0.reuse, RZ, P4 ;  /* 0x000000ff0000720c */ /* 0x040fe40002724270 */
[C---:B------:R-:W-:Y:S02]  /*70d0*/  ISETP.GT.AND P4, PT, R0.reuse, 0x8, P4 ;  /* 0x000000080000780c */ /* 0x040fe40002784270 */
        /* <DEDUP_REMOVED lines=93> */
[----:B------:R-:W-:Y:S01]  /*76b0*/  ISETP.GT.AND P1, PT, R0, RZ, P4 ;  /* 0x000000ff0000720c */ /* 0x000fe20002724270 */
[----:B0-----:R-:W-:Y:S01]  /*76c0*/  FMUL R9, R98, R154 ;  /* 0x0000009a62097220 */ /* 0x001fe20000400000 */
[----:B------:R-:W-:-:S04]  /*76d0*/  ISETP.GT.AND P4, PT, R0, 0x8, P4 ;  /* 0x000000080000780c */ /* 0x000fc80002784270 */
[----:B------:R0:W-:Y:S01]  /*76e0*/  @P0 STG.E desc[UR36][R6.64+0x240], R9 ;  /* 0x0002400906000986 */ /* 0x0001e2000c101924 */
[----:B-1----:R-:W-:Y:S01]  /*76f0*/  FMUL R11, R100, R154 ;  /* 0x0000009a640b7220 */ /* 0x002fe20000400000 */
[----:B------:R-:W-:Y:S02]  /*7700*/  ISETP.GT.AND P0, PT, R0, 0x8, P5 ;  /* 0x000000080000780c */ /* 0x000fe40002f04270 */
[----:B------:R-:W-:Y:S01]  /*7710*/  @P3 STG.E desc[UR36][R6.64+0x244], R99 ;  /* 0x0002446306003986 */ /* 0x000fe2000c101924 */
[----:B------:R-:W-:-:S03]  /*7720*/  ISETP.GT.AND P5, PT, R3, 0xa0, PT ;  /* 0x000000a00300780c */ /* 0x000fc60003fa4270 */
[----:B------:R1:W-:Y:S01]  /*7730*/  @P2 STG.E desc[UR36][R4.64+0x260], R11 ;  /* 0x0002600b04002986 */ /* 0x0003e2000c101924 */
[----:B------:R-:W-:Y:S02]  /*7740*/  ISETP.GT.AND P2, PT, R3, 0xa1, PT ;  /* 0x000000a10300780c */ /* 0x000fe40003f44270 */
[C---:B------:R-:W-:Y:S01]  /*7750*/  ISETP.GT.AND P3, PT, R0.reuse, RZ, P5 ;  /* 0x000000ff0000720c */ /* 0x040fe20002f64270 */
[----:B------:R-:W-:Y:S01]  /*7760*/  @P1 STG.E desc[UR36][R4.64+0x264], R101 ;  /* 0x0002646504001986 */ /* 0x000fe2000c101924 */
[----:B------:R-:W-:Y:S01]  /*7770*/  ISETP.GT.AND P1, PT, R0, RZ, P2 ;  /* 0x000000ff0000720c */ /* 0x000fe20001724270 */
[----:B0-----:R-:W-:Y:S01]  /*7780*/  FMUL R9, R102, R154 ;  /* 0x0000009a66097220 */ /* 0x001fe20000400000 */
[----:B------:R-:W-:-:S04]  /*7790*/  ISETP.GT.AND P2, PT, R0, 0x8, P2 ;  /* 0x000000080000780c */ /* 0x000fc80001744270 */
[----:B------:R0:W-:Y:S01]  /*77a0*/  @P0 STG.E desc[UR36][R6.64+0x260], R9 ;  /* 0x0002600906000986 */ /* 0x0001e2000c101924 */
[----:B-1----:R-:W-:Y:S01]  /*77b0*/  FMUL R11, R104, R154 ;  /* 0x0000009a680b7220 */ /* 0x002fe20000400000 */
[----:B------:R-:W-:Y:S02]  /*77c0*/  ISETP.GT.AND P0, PT, R0, 0x8, P5 ;  /* 0x000000080000780c */ /* 0x000fe40002f04270 */
[----:B------:R-:W-:Y:S04]  /*77d0*/  @P4 STG.E desc[UR36][R6.64+0x264], R103 ;  /* 0x0002646706004986 */ /* 0x000fe8000c101924 */
[----:B------:R1:W-:Y:S01]  /*77e0*/  @P3 STG.E desc[UR36][R4.64+0x280], R11 ;  /* 0x0002800b04003986 */ /* 0x0003e2000c101924 */
[----:B------:R-:W-:-:S03]  /*77f0*/  ISETP.GT.AND P3, PT, R3, 0xa8, PT ;  /* 0x000000a80300780c */ /* 0x000fc60003f64270 */
[----:B------:R-:W-:Y:S01]  /*7800*/  @P1 STG.E desc[UR36][R4.64+0x284], R105 ;  /* 0x0002846904001986 */ /* 0x000fe2000c101924 */
[----:B------:R-:W-:Y:S01]  /*7810*/  ISETP.GT.AND P1, PT, R3, 0xa9, PT ;  /* 0x000000a90300780c */ /* 0x000fe20003f24270 */
[-C--:B0-----:R-:W-:Y:S01]  /*7820*/  FMUL R9, R106, R154.reuse ;  /* 0x0000009a6a097220 */ /* 0x081fe20000400000 */
[C---:B------:R-:W-:Y:S02]  /*7830*/  ISETP.GT.AND P5, PT, R0.reuse, RZ, P3 ;  /* 0x000000ff0000720c */ /* 0x040fe40001fa4270 */
[----:B------:R-:W-:Y:S02]  /*7840*/  ISETP.GT.AND P4, PT, R0, RZ, P1 ;  /* 0x000000ff0000720c */ /* 0x000fe40000f84270 */
[----:B------:R0:W-:Y:S01]  /*7850*/  @P0 STG.E desc[UR36][R6.64+0x280], R9 ;  /* 0x0002800906000986 */ /* 0x0001e2000c101924 */
[----:B-1----:R-:W-:Y:S01]  /*7860*/  FMUL R11, R108, R154 ;  /* 0x0000009a6c0b7220 */ /* 0x002fe20000400000 */
[C---:B------:R-:W-:Y:S02]  /*7870*/  ISETP.GT.AND P3, PT, R0.reuse, 0x8, P3 ;  /* 0x000000080000780c */ /* 0x040fe40001f64270 */
[----:B------:R-:W-:Y:S01]  /*7880*/  @P2 STG.E desc[UR36][R6.64+0x284], R107 ;  /* 0x0002846b06002986 */ /* 0x000fe2000c101924 */
[----:B------:R-:W-:-:S02]  /*7890*/  ISETP.GT.AND P1, PT, R0, 0x8, P1 ;  /* 0x000000080000780c */ /* 0x000fc40000f24270 */
[C---:B------:R-:W-:Y:S02]  /*78a0*/  ISETP.GT.AND P0, PT, R3.reuse, 0xb0, PT ;  /* 0x000000b00300780c */ /* 0x040fe40003f04270 */
[C---:B------:R-:W-:Y:S01]  /*78b0*/  ISETP.GT.AND P2, PT, R3.reuse, 0xb1, PT ;  /* 0x000000b10300780c */ /* 0x040fe20003f44270 */
[----:B------:R1:W-:Y:S01]  /*78c0*/  @P5 STG.E desc[UR36][R4.64+0x2a0], R11 ;  /* 0x0002a00b04005986 */ /* 0x0003e2000c101924 */
[----:B------:R-:W-:Y:S01]  /*78d0*/  ISETP.GT.AND P5, PT, R0, RZ, P0 ;  /* 0x000000ff0000720c */ /* 0x000fe200007a4270 */
[-C--:B0-----:R-:W-:Y:S01]  /*78e0*/  FMUL R9, R110, R154.reuse ;  /* 0x0000009a6e097220 */ /* 0x081fe20000400000 */
[C---:B------:R-:W-:Y:S01]  /*78f0*/  ISETP.GT.AND P0, PT, R0.reuse, 0x8, P0 ;  /* 0x000000080000780c */ /* 0x040fe20000704270 */
[----:B------:R-:W-:Y:S01]  /*7900*/  @P4 STG.E desc[UR36][R4.64+0x2a4], R109 ;  /* 0x0002a46d04004986 */ /* 0x000fe2000c101924 */
[C---:B------:R-:W-:Y:S02]  /*7910*/  ISETP.GT.AND P4, PT, R0.reuse, RZ, P2 ;  /* 0x000000ff0000720c */ /* 0x040fe40001784270 */
[----:B------:R-:W-:Y:S01]  /*7920*/  ISETP.GT.AND P2, PT, R0, 0x8, P2 ;  /* 0x000000080000780c */ /* 0x000fe20001744270 */
[----:B------:R0:W-:Y:S01]  /*7930*/  @P3 STG.E desc[UR36][R6.64+0x2a0], R9 ;  /* 0x0002a00906003986 */ /* 0x0001e2000c101924 */
[----:B------:R-:W-:Y:S01]  /*7940*/  ISETP.GT.AND P3, PT, R3, 0xb9, PT ;  /* 0x000000b90300780c */ /* 0x000fe20003f64270 */
[----:B-1----:R-:W-:-:S02]  /*7950*/  FMUL R11, R112, R154 ;  /* 0x0000009a700b7220 */ /* 0x002fc40000400000 */
[----:B------:R-:W-:Y:S01]  /*7960*/  @P1 STG.E desc[UR36][R6.64+0x2a4], R111 ;  /* 0x0002a46f06001986 */ /* 0x000fe2000c101924 */
[----:B------:R-:W-:-:S03]  /*7970*/  ISETP.GT.AND P1, PT, R3, 0xb8, PT ;  /* 0x000000b80300780c */ /* 0x000fc60003f24270 */
[----:B------:R1:W-:Y:S01]  /*7980*/  @P5 STG.E desc[UR36][R4.64+0x2c0], R11 ;  /* 0x0002c00b04005986 */ /* 0x0003e2000c101924 */
[----:B------:R-:W-:Y:S01]  /*7990*/  ISETP.GT.AND P5, PT, R0, RZ, P1 ;  /* 0x000000ff0000720c */ /* 0x000fe20000fa4270 */
[-C--:B0-----:R-:W-:Y:S02]  /*79a0*/  FMUL R9, R114, R154.reuse ;  /* 0x0000009a72097220 */ /* 0x081fe40000400000 */
[----:B------:R-:W-:Y:S01]  /*79b0*/  @P4 STG.E desc[UR36][R4.64+0x2c4], R113 ;  /* 0x0002c47104004986 */ /* 0x000fe2000c101924 */
[C---:B------:R-:W-:Y:S02]  /*79c0*/  ISETP.GT.AND P4, PT, R0.reuse, RZ, P3 ;  /* 0x000000ff0000720c */ /* 0x040fe40001f84270 */
[C---:B------:R-:W-:Y:S01]  /*79d0*/  ISETP.GT.AND P1, PT, R0.reuse, 0x8, P1 ;  /* 0x000000080000780c */ /* 0x040fe20000f24270 */
[----:B------:R0:W-:Y:S01]  /*79e0*/  @P0 STG.E desc[UR36][R6.64+0x2c0], R9 ;  /* 0x0002c00906000986 */ /* 0x0001e2000c101924 */
[C---:B------:R-:W-:Y:S02]  /*79f0*/  ISETP.GT.AND P0, PT, R3.reuse, 0xc0, PT ;  /* 0x000000c00300780c */ /* 0x040fe40003f04270 */
[----:B------:R-:W-:Y:S01]  /*7a00*/  ISETP.GT.AND P3, PT, R0, 0x8, P3 ;  /* 0x000000080000780c */ /* 0x000fe20001f64270 */
[----:B-1----:R-:W-:Y:S01]  /*7a10*/  FMUL R11, R116, R154 ;  /* 0x0000009a740b7220 */ /* 0x002fe20000400000 */
        /* <DEDUP_REMOVED lines=69> */
[----:B------:R-:W-:Y:S02]  /*7e70*/  ISETP.GT.AND P3, PT, R0, 0x8, P3 ;  /* 0x000000080000780c */ /* 0x000fe40001f64270 */
[C---:B------:R-:W-:Y:S01]  /*7e80*/  ISETP.GT.AND P0, PT, R3.reuse, 0xf0, PT ;  /* 0x000000f00300780c */ /* 0x040fe20003f04270 */
        /* <DEDUP_REMOVED lines=12> */
[-C--:B-1----:R-:W-:Y:S01]  /*7f50*/  FMUL R11, R144, R154.reuse ;  /* 0x0000009a900b7220 */ /* 0x082fe20000400000 */
[----:B------:R-:W-:Y:S01]  /*7f60*/  @P3 STG.E desc[UR36][R6.64+0x3a4], R143 ;  /* 0x0003a48f06003986 */ /* 0x000fe2000c101924 */
[----:B------:R-:W-:Y:S01]  /*7f70*/  ISETP.GT.AND P3, PT, R3, 0xf8, PT ;  /* 0x000000f80300780c */ /* 0x000fe20003f64270 */
[----:B------:R-:W-:-:S02]  /*7f80*/  FMUL R3, R146, R154 ;  /* 0x0000009a92037220 */ /* 0x000fc40000400000 */
[----:B------:R1:W-:Y:S01]  /*7f90*/  @P5 STG.E desc[UR36][R4.64+0x3c0], R11 ;  /* 0x0003c00b04005986 */ /* 0x0003e2000c101924 */
[C---:B------:R-:W-:Y:S02]  /*7fa0*/  ISETP.GT.AND P5, PT, R0.reuse, RZ, P3 ;  /* 0x000000ff0000720c */ /* 0x040fe40001fa4270 */
[C---:B------:R-:W-:Y:S01]  /*7fb0*/  ISETP.GT.AND P3, PT, R0.reuse, 0x8, P3 ;  /* 0x000000080000780c */ /* 0x040fe20001f64270 */
[----:B------:R-:W-:Y:S01]  /*7fc0*/  @P4 STG.E desc[UR36][R4.64+0x3c4], R145 ;  /* 0x0003c49104004986 */ /* 0x000fe2000c101924 */
[----:B------:R-:W-:Y:S01]  /*7fd0*/  ISETP.GT.AND P4, PT, R0, RZ, P1 ;  /* 0x000000ff0000720c */ /* 0x000fe20000f84270 */
[-C--:B0-----:R-:W-:Y:S01]  /*7fe0*/  FMUL R9, R148, R154.reuse ;  /* 0x0000009a94097220 */ /* 0x081fe20000400000 */
[----:B------:R-:W-:Y:S01]  /*7ff0*/  ISETP.GT.AND P1, PT, R0, 0x8, P1 ;  /* 0x000000080000780c */ /* 0x000fe20000f24270 */
[----:B------:R-:W-:Y:S04]  /*8000*/  @P0 STG.E desc[UR36][R6.64+0x3c0], R3 ;  /* 0x0003c00306000986 */ /* 0x000fe8000c101924 */
[----:B------:R-:W-:Y:S01]  /*8010*/  @P2 STG.E desc[UR36][R6.64+0x3c4], R147 ;  /* 0x0003c49306002986 */ /* 0x000fe2000c101924 */
[----:B-1----:R-:W-:-:S03]  /*8020*/  FMUL R11, R150, R154 ;  /* 0x0000009a960b7220 */ /* 0x002fc60000400000 */
[----:B------:R-:W-:Y:S04]  /*8030*/  @P5 STG.E desc[UR36][R4.64+0x3e0], R9 ;  /* 0x0003e00904005986 */ /* 0x000fe8000c101924 */
[----:B------:R0:W-:Y:S02]  /*8040*/  @P4 STG.E desc[UR36][R4.64+0x3e4], R149 ;  /* 0x0003e49504004986 */ /* 0x0001e4000c101924 */
[----:B0-----:R-:W-:Y:S02]  /*8050*/  @P3 IMAD.MOV.U32 R4, RZ, RZ, R6 ;  /* 0x000000ffff043224 */ /* 0x001fe400078e0006 */
[----:B------:R-:W-:-:S05]  /*8060*/  @P3 IMAD.MOV.U32 R5, RZ, RZ, R7 ;  /* 0x000000ffff053224 */ /* 0x000fca00078e0007 */
[----:B------:R0:W-:Y:S04]  /*8070*/  @P3 STG.E desc[UR36][R4.64+0x3e0], R11 ;  /* 0x0003e00b04003986 */ /* 0x0001e8000c101924 */
[----:B------:R0:W-:Y:S02]  /*8080*/  @P1 STG.E desc[UR36][R6.64+0x3e4], R151 ;  /* 0x0003e49706001986 */ /* 0x0001e4000c101924 */
.L_x_282:
[----:B------:R-:W-:Y:S05]  /*8090*/  BSYNC B0 ;  /* 0x0000000000007941 */ /* 0x000fea0003800000 */
.L_x_28:
[----:B------:R-:W-:Y:S01]  /*80a0*/  ULDC UR4, c[0x0][0xc] ;  /* 0x0000030000047ab9 */ /* 0x000fe20000000800 */
[----:B------:R-:W-:Y:S01]  /*80b0*/  ULDC UR5, c[0x0][0x10] ;  /* 0x0000040000057ab9 */ /* 0x000fe20000000800 */
[----:B0-----:R-:W0:Y:S01]  /*80c0*/  LDC R3, c[0x0][0x14] ;  /* 0x00000500ff037b82 */ /* 0x001e220000000800 */
[----:B------:R-:W-:Y:S01]  /*80d0*/  UIMAD.WIDE.U32 UR4, UR4, UR5, URZ ;  /* 0x00000005040472a5 */ /* 0x000fe2000f8e003f */
[----:B------:R-:W-:Y:S01]  /*80e0*/  PRMT R0, RZ, 0x7610, R0 ;  /* 0x00007610ff007816 */ /* 0x000fe20000000000 */
[----:B------:R-:W-:Y:S02]  /*80f0*/  IMAD.MOV.U32 R152, RZ, RZ, -0x1 ;  /* 0xffffffffff987424 */ /* 0x000fe400078e00ff */
[----:B------:R-:W-:Y:S02]  /*8100*/  IMAD.MOV.U32 R23, RZ, RZ, -0x1 ;  /* 0xffffffffff177424 */ /* 0x000fe400078e00ff */
[----:B0-----:R-:W-:-:S04]  /*8110*/  IMAD.WIDE.U32 R16, R3, UR4, R16 ;  /* 0x0000000403107c25 */ /* 0x001fc8000f8e0010 */
[----:B------:R-:W-:Y:S01]  /*8120*/  IMAD R3, R3, UR5, RZ ;  /* 0x0000000503037c24 */ /* 0x000fe2000f8e02ff */
[----:B------:R-:W-:Y:S02]  /*8130*/  ULDC.64 UR4, c[0x0][0x650] ;  /* 0x0001940000047ab9 */ /* 0x000fe40000000a00 */
[----:B------:R-:W-:Y:S01]  /*8140*/  ISETP.GE.U32.AND P0, PT, R16, UR4, PT ;  /* 0x0000000410007c0c */ /* 0x000fe2000bf06070 */
[----:B------:R-:W-:-:S05]  /*8150*/  IMAD.IADD R17, R17, 0x1, R3 ;  /* 0x0000000111117824 */ /* 0x000fca00078e0203 */
[----:B------:R-:W-:-:S13]  /*8160*/  ISETP.GE.U32.AND.EX P0, PT, R17, UR5, PT, P0 ;  /* 0x0000000511007c0c */ /* 0x000fda000bf06100 */
[----:B------:R-:W-:Y:S05]  /*8170*/  @P0 BRA `(.L_x_283) ;  /* 0x0000000400640947 */ /* 0x000fea0003800000 */
[----:B------:R-:W0:Y:S01]  /*8180*/  S2R R12, SR_CTAID.X ;  /* 0x00000000000c7919 */ /* 0x000e220000002500 */
[----:B---3--:R-:W3:Y:S01]  /*8190*/  LDC.64 R10, c[0x0][0x628] ;  /* 0x00018a00ff0a7b82 */ /* 0x008ee20000000a00 */
[----:B------:R-:W-:Y:S01]  /*81a0*/  ULDC UR4, c[0x0][0x150] ;  /* 0x0000540000047ab9 */ /* 0x000fe20000000800 */
[----:B-12-4-:R-:W-:Y:S01]  /*81b0*/  IMAD.MOV.U32 R8, RZ, RZ, R16 ;  /* 0x000000ffff087224 */ /* 0x016fe200078e0010 */
[----:B------:R-:W1:Y:S01]  /*81c0*/  S2R R24, SR_CTAID.Y ;  /* 0x0000000000187919 */ /* 0x000e620000002600 */
[----:B------:R-:W-:-:S04]  /*81d0*/  IMAD.MOV.U32 R9, RZ, RZ, R17 ;  /* 0x000000ffff097224 */ /* 0x000fc800078e0011 */
[----:B------:R-:W2:Y:S08]  /*81e0*/  LDC R21, c[0x0][0x144] ;  /* 0x00005100ff157b82 */ /* 0x000eb00000000800 */
[----:B------:R-:W4:Y:S08]  /*81f0*/  LDC R0, c[0x0][0x630] ;  /* 0x00018c00ff007b82 */ /* 0x000f300000000800 */
[----:B------:R-:W1:Y:S01]  /*8200*/  LDC.64 R14, c[0x0][0x620] ;  /* 0x00018800ff0e7b82 */ /* 0x000e620000000a00 */
[----:B---3--:R-:W-:-:S04]  /*8210*/  ISETP.NE.U32.AND P0, PT, R10, RZ, PT ;  /* 0x000000ff0a00720c */ /* 0x008fc80003f05070 */
[----:B------:R-:W-:Y:S02]  /*8220*/  ISETP.NE.AND.EX P0, PT, R11, RZ, PT, P0 ;  /* 0x000000ff0b00720c */ /* 0x000fe40003f05300 */
[----:B0-----:R-:W-:-:S05]  /*8230*/  I2FP.F32.U32 R3, R12 ;  /* 0x0000000c00037245 */ /* 0x001fca0000201000 */
[----:B------:R-:W-:-:S04]  /*8240*/  FMUL R3, R3, UR4 ;  /* 0x0000000403037c20 */ /* 0x000fc80008400000 */
[----:B------:R0:W3:Y:S02]  /*8250*/  F2I.U32.TRUNC.NTZ R20, R3 ;  /* 0x0000000300147305 */ /* 0x0000e4000020f000 */
[----:B--2-4-:R-:W-:Y:S05]  /*8260*/  @!P0 BRA `(.L_x_284) ;  /* 0x0000000000288947 */ /* 0x014fea0003800000 */
[----:B0-----:R-:W0:Y:S02]  /*8270*/  LDC R3, c[0x0][0x634] ;  /* 0x00018d00ff037b82 */ /* 0x001e240000000800 */
        /* <DEDUP_REMOVED lines=9> */
.L_x_284:
[----:B------:R-:W2:Y:S01]  /*8310*/  LDC.64 R30, c[0x0][0x640] ;  /* 0x00019000ff1e7b82 */ /* 0x000ea20000000a00 */
[-CC-:B------:R-:W-:Y:S01]  /*8320*/  SHF.R.U64 R23, R8, R0.reuse, R9.reuse ;  /* 0x0000000008177219 */ /* 0x180fe20000001209 */
[----:B---3--:R-:W-:Y:S01]  /*8330*/  IMAD.MOV R20, RZ, RZ, -R20 ;  /* 0x000000ffff147224 */ /* 0x008fe200078e0a14 */
[----:B------:R-:W-:Y:S01]  /*8340*/  SHF.R.U32.HI R0, RZ, R0, R9 ;  /* 0x00000000ff007219 */ /* 0x000fe20000011609 */
[----:B------:R-:W-:Y:S01]  /*8350*/  ULDC UR4, c[0x0][0x154] ;  /* 0x0000550000047ab9 */ /* 0x000fe20000000800 */
[----:B0-----:R-:W-:Y:S01]  /*8360*/  IADD3 R3, P0, RZ, -R23, RZ ;  /* 0x80000017ff037210 */ /* 0x001fe20007f1e0ff */
[----:B------:R-:W-:Y:S02]  /*8370*/  IMAD R26, R21, R20, R12 ;  /* 0x00000014151a7224 */ /* 0x000fe400078e020c */
[----:B------:R-:W0:Y:S01]  /*8380*/  LDC R6, c[0x0][0x618] ;  /* 0x00018600ff067b82 */ /* 0x000e220000000800 */
[----:B------:R-:W-:Y:S02]  /*8390*/  IMAD.MOV.U32 R7, RZ, RZ, 0x1 ;  /* 0x00000001ff077424 */ /* 0x000fe400078e00ff */
[----:B------:R-:W-:-:S04]  /*83a0*/  IMAD.X R5, RZ, RZ, ~R0, P0 ;  /* 0x000000ffff057224 */ /* 0x000fc800000e0e00 */
[-C--:B-1----:R-:W-:Y:S01]  /*83b0*/  IMAD R0, R5, R14.reuse, RZ ;  /* 0x0000000e05007224 */ /* 0x082fe200078e02ff */
[----:B------:R-:W1:Y:S01]  /*83c0*/  LDC R8, c[0x0][0x608] ;  /* 0x00018200ff087b82 */ /* 0x000e620000000800 */
[----:B------:R-:W-:-:S04]  /*83d0*/  IMAD.WIDE.U32 R4, R3, R14, R16 ;  /* 0x0000000e03047225 */ /* 0x000fc800078e0010 */
[----:B------:R-:W-:Y:S01]  /*83e0*/  IMAD R3, R3, R15, R0 ;  /* 0x0000000f03037224 */ /* 0x000fe200078e0200 */
[----:B------:R-:W-:Y:S02]  /*83f0*/  I2FP.F32.U32 R0, R24 ;  /* 0x0000001800007245 */ /* 0x000fe40000201000 */
[----:B------:R-:W3:Y:S01]  /*8400*/  LDC R28, c[0x0][0x658] ;  /* 0x00019600ff1c7b82 */ /* 0x000ee20000000800 */
[----:B------:R-:W-:Y:S01]  /*8410*/  IMAD.IADD R3, R5, 0x1, R3 ;  /* 0x0000000105037824 */ /* 0x000fe200078e0203 */
[----:B--2---:R-:W-:Y:S01]  /*8420*/  ISETP.NE.U32.AND P0, PT, R30, RZ, PT ;  /* 0x000000ff1e00720c */ /* 0x004fe20003f05070 */
[----:B------:R-:W-:Y:S01]  /*8430*/  FMUL R0, R0, UR4 ;  /* 0x0000000400007c20 */ /* 0x000fe20008400000 */
[----:B------:R-:W-:Y:S02]  /*8440*/  IMAD.MOV.U32 R5, RZ, RZ, -0x1 ;  /* 0xffffffffff057424 */ /* 0x000fe400078e00ff */
[----:B------:R-:W-:Y:S01]  /*8450*/  ISETP.NE.AND.EX P0, PT, R31, RZ, PT, P0 ;  /* 0x000000ff1f00720c */ /* 0x000fe20003f05300 */
[----:B------:R2:W4:Y:S01]  /*8460*/  F2I.U32.TRUNC.NTZ R13, R0 ;  /* 0x00000000000d7305 */ /* 0x000522000020f000 */
[----:B------:R-:W2:Y:S01]  /*8470*/  LDC R15, c[0x0][0x148] ;  /* 0x00005200ff0f7b82 */ /* 0x000ea20000000800 */
[----:B0-----:R-:W-:-:S02]  /*8480*/  SHF.R.U64 R12, R4, R6, R3 ;  /* 0x00000006040c7219 */ /* 0x001fc40000001203 */
[----:B------:R-:W-:-:S05]  /*8490*/  SHF.R.U32.HI R3, RZ, R6, R3 ;  /* 0x00000006ff037219 */ /* 0x000fca0000011603 */
[----:B------:R-:W0:Y:S01]  /*84a0*/  LDC R20, c[0x0][0x600] ;  /* 0x00018000ff147b82 */ /* 0x000e220000000800 */
[-CC-:B-1----:R-:W-:Y:S02]  /*84b0*/  SHF.R.U64 R10, R12, R8.reuse, R3.reuse ;  /* 0x000000080c0a7219 */ /* 0x182fe40000001203 */
[----:B------:R-:W-:-:S05]  /*84c0*/  SHF.R.U32.HI R3, RZ, R8, R3 ;  /* 0x00000008ff037219 */ /* 0x000fca0000011603 */
[----:B------:R-:W1:Y:S01]  /*84d0*/  LDC R21, c[0x0][0x648] ;  /* 0x00019200ff157b82 */ /* 0x000e620000000800 */
[-C--:B---3--:R-:W-:Y:S02]  /*84e0*/  SHF.L.U32 R4, R5, R28.reuse, RZ ;  /* 0x0000001c05047219 */ /* 0x088fe400000006ff */
[-CC-:B------:R-:W-:Y:S02]  /*84f0*/  SHF.R.U64 R14, R10, R28.reuse, R3.reuse ;  /* 0x0000001c0a0e7219 */ /* 0x180fe40000001203 */
[----:B------:R-:W-:Y:S02]  /*8500*/  SHF.R.U32.HI R5, RZ, R28, R3 ;  /* 0x0000001cff057219 */ /* 0x000fe40000011603 */
[----:B------:R-:W-:Y:S01]  /*8510*/  LOP3.LUT R153, RZ, R4, RZ, 0x33, !PT ;  /* 0x00000004ff997212 */ /* 0x000fe200078e33ff */
[----:B------:R-:W3:Y:S01]  /*8520*/  LDC R25, c[0x0][0x638] ;  /* 0x00018e00ff197b82 */ /* 0x000ee20000000800 */
[----:B------:R-:W-:Y:S01]  /*8530*/  SHF.L.U32 R28, R7, R28, RZ ;  /* 0x0000001c071c7219 */ /* 0x000fe200000006ff */
[----:B------:R-:W-:-:S06]  /*8540*/  IMAD.MOV.U32 R4, RZ, RZ, R14 ;  /* 0x000000ffff047224 */ /* 0x000fcc00078e000e */
[----:B------:R-:W0:Y:S01]  /*8550*/  LDC R27, c[0x0][0x610] ;  /* 0x00018400ff1b7b82 */ /* 0x000e220000000800 */
[----:B----4-:R-:W-:Y:S05]  /*8560*/  @!P0 BRA `(.L_x_285) ;  /* 0x0000000000288947 */ /* 0x010fea0003800000 */
[----:B------:R-:W4:Y:S02]  /*8570*/  LDC R3, c[0x0][0x64c] ;  /* 0x00019300ff037b82 */ /* 0x000f240000000800 */
[----:B----4-:R-:W-:-:S05]  /*8580*/  IADD3 R3, P0, R14, R3, RZ ;  /* 0x000000030e037210 */ /* 0x010fca0007f1e0ff */
        /* <DEDUP_REMOVED lines=8> */
.L_x_285:
[----:B------:R-:W-:Y:S01]  /*8610*/  ISETP.NE.AND P0, PT, R2, 0x1, PT ;  /* 0x000000010200780c */ /* 0x000fe20003f05270 */
[----:B------:R-:W-:Y:S01]  /*8620*/  IMAD.MOV R13, RZ, RZ, -R13 ;  /* 0x000000ffff0d7224 */ /* 0x000fe200078e0a0d */
[----:B-12---:R-:W-:Y:S01]  /*8630*/  SHF.R.U64 R0, R4, R21, R5 ;  /* 0x0000001504007219 */ /* 0x006fe20000001205 */
[----:B0-----:R-:W-:Y:S01]  /*8640*/  VIADD R5, R20, 0xffffffff ;  /* 0xffffffff14057836 */ /* 0x001fe20000000000 */
[----:B------:R-:W-:-:S03]  /*8650*/  LOP3.LUT R153, R10, R153, RZ, 0xc0, !PT ;  /* 0x000000990a997212 */ /* 0x000fc600078ec0ff */
[----:B------:R-:W-:Y:S01]  /*8660*/  IMAD.MOV R3, RZ, RZ, -R0 ;  /* 0x000000ffff037224 */ /* 0x000fe200078e0a00 */
[----:B------:R-:W-:Y:S01]  /*8670*/  LOP3.LUT R5, R12, R5, RZ, 0xc0, !PT ;  /* 0x000000050c057212 */ /* 0x000fe200078ec0ff */
[----:B------:R-:W-:Y:S02]  /*8680*/  IMAD R153, R28, R0, R153 ;  /* 0x000000001c997224 */ /* 0x000fe400078e0299 */
[----:B---3--:R-:W-:Y:S02]  /*8690*/  IMAD R0, R3, R25, R14 ;  /* 0x0000001903007224 */ /* 0x008fe400078e020e */
[----:B------:R-:W-:Y:S02]  /*86a0*/  @P0 IMAD R26, R15, R13, R24 ;  /* 0x0000000d0f1a0224 */ /* 0x000fe400078e0218 */
[----:B------:R-:W-:Y:S02]  /*86b0*/  IMAD R4, R0, R20, R5 ;  /* 0x0000001400047224 */ /* 0x000fe400078e0205 */
[----:B------:R-:W-:-:S02]  /*86c0*/  IMAD R153, R153, R27, R26 ;  /* 0x0000001b99997224 */ /* 0x000fc400078e021a */
[----:B------:R-:W-:-:S03]  /*86d0*/  IMAD.MOV.U32 R3, RZ, RZ, 0x1 ;  /* 0x00000001ff037424 */ /* 0x000fc600078e00ff */
[----:B------:R-:W-:Y:S02]  /*86e0*/  SEL R152, R4, R153, !P0 ;  /* 0x0000009904987207 */ /* 0x000fe40004000000 */
[----:B------:R-:W-:Y:S02]  /*86f0*/  PRMT R0, R3, 0x7610, R0 ;  /* 0x0000761003007816 */ /* 0x000fe40000000000 */
[----:B------:R-:W-:-:S07]  /*8700*/  SEL R153, R153, R4, !P0 ;  /* 0x0000000499997207 */ /* 0x000fce0004000000 */
.L_x_283:
[----:B------:R-:W-:-:S13]  /*8710*/  LOP3.LUT P0, RZ, R0, 0xff, RZ, 0xc0, !PT ;  /* 0x000000ff00ff7812 */ /* 0x000fda000780c0ff */
[----:B------:R-:W-:Y:S05]  /*8720*/  @P0 BRA `(.L_x_286) ;  /* 0xffffff8800000947 */ /* 0x000fea000383ffff */
[----:B------:R-:W-:Y:S05]  /*8730*/  EXIT ;  /* 0x000000000000794d */ /* 0x000fea0003800000 */
.L_x_3:
[----:B0-----:R-:W-:Y:S01]  /*8740*/  ULDC.64 UR4, c[0x0][0x650] ;  /* 0x0001940000047ab9 */ /* 0x001fe20000000a00 */
        /* <DEDUP_REMOVED lines=25> */
.L_x_288:
[--C-:B------:R-:W-:Y:S01]  /*88e0*/  SHF.R.U64 R12, R10, R14, R11.reuse ;  /* 0x0000000e0a0c7219 */ /* 0x100fe2000000120b */
[----:B------:R-:W0:Y:S01]  /*88f0*/  LDC R22, c[0x0][0x618] ;  /* 0x00018600ff167b82 */ /* 0x000e220000000800 */
[----:B------:R-:W-:Y:S01]  /*8900*/  I2FP.F32.U32 R6, R4 ;  /* 0x0000000400067245 */ /* 0x000fe20000201000 */
[----:B------:R-:W-:Y:S01]  /*8910*/  ULDC UR4, c[0x0][0x150] ;  /* 0x0000540000047ab9 */ /* 0x000fe20000000800 */
[----:B------:R-:W-:Y:S02]  /*8920*/  SHF.R.U32.HI R5, RZ, R14, R11 ;  /* 0x0000000eff057219 */ /* 0x000fe4000001160b */
[----:B------:R-:W-:Y:S01]  /*8930*/  IADD3 R9, P0, RZ, -R12, RZ ;  /* 0x8000000cff097210 */ /* 0x000fe20007f1e0ff */
[----:B------:R-:W-:Y:S01]  /*8940*/  FMUL R11, R6, UR4 ;  /* 0x00000004060b7c20 */ /* 0x000fe20008400000 */
[----:B------:R-:W-:Y:S01]  /*8950*/  ULDC UR4, c[0x0][0x154] ;  /* 0x0000550000047ab9 */ /* 0x000fe20000000800 */
[----:B------:R-:W1:Y:S02]  /*8960*/  LDC.64 R24, c[0x0][0x640] ;  /* 0x00019000ff187b82 */ /* 0x000e640000000a00 */
[----:B------:R-:W-:-:S02]  /*8970*/  IMAD.X R5, RZ, RZ, ~R5, P0 ;  /* 0x000000ffff057224 */ /* 0x000fc400000e0e05 */
[----:B------:R-:W2:Y:S01]  /*8980*/  F2I.U32.TRUNC.NTZ R11, R11 ;  /* 0x0000000b000b7305 */ /* 0x000ea2000020f000 */
[----:B------:R-:W-:-:S03]  /*8990*/  IMAD.WIDE.U32 R6, R9, R20, R16 ;  /* 0x0000001409067225 */ /* 0x000fc600078e0010 */
[----:B------:R-:W3:Y:S01]  /*89a0*/  LDC R13, c[0x0][0x144] ;  /* 0x00005100ff0d7b82 */ /* 0x000ee20000000800 */
[----:B------:R-:W-:-:S04]  /*89b0*/  IMAD R8, R5, R20, RZ ;  /* 0x0000001405087224 */ /* 0x000fc800078e02ff */
[----:B------:R-:W-:Y:S02]  /*89c0*/  IMAD R5, R9, R21, R8 ;  /* 0x0000001509057224 */ /* 0x000fe400078e0208 */
[----:B------:R-:W-:Y:S01]  /*89d0*/  IMAD.MOV.U32 R8, RZ, RZ, -0x1 ;  /* 0xffffffffff087424 */ /* 0x000fe200078e00ff */
[----:B------:R-:W4:Y:S01]  /*89e0*/  LDC R14, c[0x0][0x608] ;  /* 0x00018200ff0e7b82 */ /* 0x000f220000000800 */
[----:B------:R-:W-:Y:S01]  /*89f0*/  IMAD.IADD R5, R7, 0x1, R5 ;  /* 0x0000000107057824 */ /* 0x000fe200078e0205 */
[----:B------:R-:W-:-:S04]  /*8a00*/  I2FP.F32.U32 R7, R3 ;  /* 0x0000000300077245 */ /* 0x000fc80000201000 */
[-C--:B0-----:R-:W-:Y:S01]  /*8a10*/  SHF.R.U64 R10, R6, R22.reuse, R5 ;  /* 0x00000016060a7219 */ /* 0x081fe20000001205 */
[----:B--2---:R-:W-:Y:S01]  /*8a20*/  IMAD.MOV R6, RZ, RZ, -R11 ;  /* 0x000000ffff067224 */ /* 0x004fe200078e0a0b */
[----:B------:R-:W0:Y:S01]  /*8a30*/  LDC R9, c[0x0][0x658] ;  /* 0x00019600ff097b82 */ /* 0x000e220000000800 */
[----:B-1----:R-:W-:Y:S01]  /*8a40*/  ISETP.NE.U32.AND P0, PT, R24, RZ, PT ;  /* 0x000000ff1800720c */ /* 0x002fe20003f05070 */
[----:B------:R-:W-:Y:S01]  /*8a50*/  FMUL R7, R7, UR4 ;  /* 0x0000000407077c20 */ /* 0x000fe20008400000 */
[----:B------:R-:W-:Y:S02]  /*8a60*/  SHF.R.U32.HI R5, RZ, R22, R5 ;  /* 0x00000016ff057219 */ /* 0x000fe40000011605 */
[----:B------:R-:W-:-:S03]  /*8a70*/  ISETP.NE.AND.EX P0, PT, R25, RZ, PT, P0 ;  /* 0x000000ff1900720c */ /* 0x000fc60003f05300 */
[----:B------:R-:W1:Y:S01]  /*8a80*/  LDC R20, c[0x0][0x148] ;  /* 0x00005200ff147b82 */ /* 0x000e620000000800 */
[----:B---3--:R-:W-:Y:S02]  /*8a90*/  IMAD R23, R13, R6, R4 ;  /* 0x000000060d177224 */ /* 0x008fe400078e0204 */
[----:B------:R-:W-:-:S05]  /*8aa0*/  IMAD.MOV.U32 R6, RZ, RZ, 0x1 ;  /* 0x00000001ff067424 */ /* 0x000fca00078e00ff */
[----:B------:R-:W2:Y:S01]  /*8ab0*/  LDC R21, c[0x0][0x600] ;  /* 0x00018000ff157b82 */ /* 0x000ea20000000800 */
[-CC-:B----4-:R-:W-:Y:S02]  /*8ac0*/  SHF.R.U64 R13, R10, R14.reuse, R5.reuse ;  /* 0x0000000e0a0d7219 */ /* 0x190fe40000001205 */
[----:B------:R-:W-:Y:S02]  /*8ad0*/  SHF.R.U32.HI R4, RZ, R14, R5 ;  /* 0x0000000eff047219 */ /* 0x000fe40000011605 */
[----:B------:R3:W4:Y:S03]  /*8ae0*/  F2I.U32.TRUNC.NTZ R14, R7 ;  /* 0x00000007000e7305 */ /* 0x000726000020f000 */
[----:B------:R-:W1:Y:S01]  /*8af0*/  LDC R26, c[0x0][0x648] ;  /* 0x00019200ff1a7b82 */ /* 0x000e620000000800 */
[-C--:B0-----:R-:W-:Y:S02]  /*8b00*/  SHF.R.U64 R15, R13, R9.reuse, R4 ;  /* 0x000000090d0f7219 */ /* 0x081fe40000001204 */
[----:B------:R-:W-:-:S02]  /*8b10*/  SHF.L.U32 R8, R8, R9, RZ ;  /* 0x0000000908087219 */ /* 0x000fc400000006ff */
[-C--:B------:R-:W-:Y:S01]  /*8b20*/  SHF.R.U32.HI R5, RZ, R9.reuse, R4 ;  /* 0x00000009ff057219 */ /* 0x080fe20000011604 */
[----:B------:R-:W-:Y:S01]  /*8b30*/  IMAD.MOV.U32 R4, RZ, RZ, R15 ;  /* 0x000000ffff047224 */ /* 0x000fe200078e000f */
[----:B------:R-:W-:Y:S01]  /*8b40*/  SHF.L.U32 R22, R6, R9, RZ ;  /* 0x0000000906167219 */ /* 0x000fe200000006ff */
[----:B------:R-:W0:Y:S01]  /*8b50*/  LDC R27, c[0x0][0x638] ;  /* 0x00018e00ff1b7b82 */ /* 0x000e220000000800 */
[----:B------:R-:W-:-:S07]  /*8b60*/  LOP3.LUT R28, RZ, R8, RZ, 0x33, !PT ;  /* 0x00000008ff1c7212 */ /* 0x000fce00078e33ff */
        /* <DEDUP_REMOVED lines=12> */
.L_x_289:
[----:B------:R-:W-:Y:S01]  /*8c30*/  ISETP.NE.AND P0, PT, R2, 0x1, PT ;  /* 0x000000010200780c */ /* 0x000fe20003f05270 */
[----:B--2---:R-:W-:Y:S01]  /*8c40*/  VIADD R7, R21, 0xffffffff ;  /* 0xffffffff15077836 */ /* 0x004fe20000000000 */
[----:B-1----:R-:W-:Y:S01]  /*8c50*/  SHF.R.U64 R5, R4, R26, R5 ;  /* 0x0000001a04057219 */ /* 0x002fe20000001205 */
[----:B------:R-:W-:Y:S01]  /*8c60*/  IMAD.MOV R14, RZ, RZ, -R14 ;  /* 0x000000ffff0e7224 */ /* 0x000fe200078e0a0e */
[----:B------:R-:W-:Y:S01]  /*8c70*/  LOP3.LUT R4, R13, R28, RZ, 0xc0, !PT ;  /* 0x0000001c0d047212 */ /* 0x000fe200078ec0ff */
[----:B------:R-:W-:Y:S01]  /*8c80*/  IMAD.MOV.U32 R8, RZ, RZ, R12 ;  /* 0x000000ffff087224 */ /* 0x000fe200078e000c */
[----:B------:R-:W-:Y:S01]  /*8c90*/  LOP3.LUT R10, R10, R7, RZ, 0xc0, !PT ;  /* 0x000000070a0a7212 */ /* 0x000fe200078ec0ff */
[----:B------:R-:W-:Y:S02]  /*8ca0*/  IMAD.MOV R6, RZ, RZ, -R5 ;  /* 0x000000ffff067224 */ /* 0x000fe400078e0a05 */
[----:B------:R-:W-:-:S04]  /*8cb0*/  IMAD R4, R22, R5, R4 ;  /* 0x0000000516047224 */ /* 0x000fc800078e0204 */
[----:B------:R-:W-:Y:S02]  /*8cc0*/  @P0 IMAD R23, R20, R14, R3 ;  /* 0x0000000e14170224 */ /* 0x000fe400078e0203 */
[----:B0-----:R-:W-:Y:S02]  /*8cd0*/  IMAD R3, R6, R27, R15 ;  /* 0x0000001b06037224 */ /* 0x001fe400078e020f */
[----:B------:R-:W-:Y:S02]  /*8ce0*/  IMAD R7, R4, R29, R23 ;  /* 0x0000001d04077224 */ /* 0x000fe400078e0217 */
[----:B------:R-:W-:Y:S02]  /*8cf0*/  IMAD R4, R3, R21, R10 ;  /* 0x0000001503047224 */ /* 0x000fe400078e020a */
[----:B------:R-:W-:-:S03]  /*8d00*/  IMAD.MOV.U32 R6, RZ, RZ, 0x1 ;  /* 0x00000001ff067424 */ /* 0x000fc600078e00ff */
[----:B------:R-:W-:Y:S02]  /*8d10*/  SEL R9, R4, R7, !P0 ;  /* 0x0000000704097207 */ /* 0x000fe40004000000 */
[----:B------:R-:W-:-:S07]  /*8d20*/  SEL R7, R7, R4, !P0 ;  /* 0x0000000407077207 */ /* 0x000fce0004000000 */
.L_x_287:
[----:B------:R-:W-:-:S08]  /*8d30*/  NOP ;  /* 0x0000000000007918 */ /* 0x000fd00000000000 */
[----:B------:R-:W0:-:S00]  /*8d40*/  USETMAXREG.DEALLOC.CTAPOOL 0x28 ;  /* 0x00000028000079c8 */ /* 0x000e0000080e0500 */
[----:B0-----:R-:W-:-:S13]  /*8d50*/  ISETP.NE.AND P0, PT, R0, RZ, PT ;  /* 0x000000ff0000720c */ /* 0x001fda0003f05270 */
[----:B------:R-:W-:Y:S05]  /*8d60*/  @P0 EXIT ;  /* 0x000000000000094d */ /* 0x000fea0003800000 */
[----:B------:R-:W-:Y:S01]  /*8d70*/  LOP3.LUT P0, RZ, R6, 0xff, RZ, 0xc0, !PT ;  /* 0x000000ff06ff7812 */ /* 0x000fe2000780c0ff */
[----:B------:R-:W-:Y:S02]  /*8d80*/  IMAD.MOV.U32 R3, RZ, RZ, 0x1 ;  /* 0x00000001ff037424 */ /* 0x000fe400078e00ff */
[----:B------:R-:W-:-:S10]  /*8d90*/  IMAD.MOV.U32 R0, RZ, RZ, RZ ;  /* 0x000000ffff007224 */ /* 0x000fd400078e00ff */
[----:B------:R-:W-:Y:S05]  /*8da0*/  @!P0 BRA `(.L_x_290) ;  /* 0x0000000c00348947 */ /* 0x000fea0003800000 */
[----:B------:R-:W0:Y:S01]  /*8db0*/  LDC R0, c[0x0][0x28c] ;  /* 0x0000a300ff007b82 */ /* 0x000e220000000800 */
[----:B------:R-:W-:Y:S01]  /*8dc0*/  ULDC UR5, c[0x0][0x600] ;  /* 0x0001800000057ab9 */ /* 0x000fe20000000800 */
[----:B------:R-:W-:Y:S01]  /*8dd0*/  ULDC UR4, c[0x0][0xc] ;  /* 0x0000030000047ab9 */ /* 0x000fe20000000800 */
[----:B------:R-:W-:Y:S01]  /*8de0*/  UIADD3 UR16, UR5, -0x1, URZ ;  /* 0xffffffff05107890 */ /* 0x000fe2000fffe03f */
[C---:B------:R-:W-:Y:S01]  /*8df0*/  LOP3.LUT P2, RZ, R18.reuse, 0x7f, RZ, 0xc0, !PT ;  /* 0x0000007f12ff7812 */ /* 0x040fe2000784c0ff */
[----:B------:R-:W-:Y:S01]  /*8e00*/  ULDC UR6, c[0x0][0x658] ;  /* 0x0001960000067ab9 */ /* 0x000fe20000000800 */
[----:B------:R-:W-:Y:S01]  /*8e10*/  ULDC UR5, c[0x0][0x10] ;  /* 0x0000040000057ab9 */ /* 0x000fe20000000800 */
[----:B------:R-:W-:Y:S01]  /*8e20*/  UMOV UR7, 0xffffffff ;  /* 0xffffffff00077882 */ /* 0x000fe20000000000 */
[----:B------:R-:W-:Y:S01]  /*8e30*/  UMOV UR8, 0x1 ;  /* 0x0000000100087882 */ /* 0x000fe20000000000 */
[----:B------:R-:W-:Y:S01]  /*8e40*/  UIMAD.WIDE.U32 UR4, UR4, UR5, URZ ;  /* 0x00000005040472a5 */ /* 0x000fe2000f8e003f */
[----:B------:R-:W-:Y:S01]  /*8e50*/  LOP3.LUT P0, RZ, R18, 0x1f, RZ, 0xc0, !PT ;  /* 0x0000001f12ff7812 */ /* 0x000fe2000780c0ff */
[----:B------:R-:W-:Y:S01]  /*8e60*/  USHF.L.U32 UR7, UR7, UR6, URZ ;  /* 0x0000000607077299 */ /* 0x000fe2000800063f */
[----:B------:R-:W-:Y:S01]  /*8e70*/  BSSY B0, `(.L_x_290) ;  /* 0x00000c0000007945 */ /* 0x000fe20003800000 */
[----:B------:R-:W-:Y:S01]  /*8e80*/  USHF.L.U32 UR18, UR8, UR6, URZ ;  /* 0x0000000608127299 */ /* 0x000fe2000800063f */
[----:B------:R-:W-:Y:S01]  /*8e90*/  IMAD.MOV.U32 R11, RZ, RZ, 0x1 ;  /* 0x00000001ff0b7424 */ /* 0x000fe200078e00ff */
[----:B------:R-:W-:Y:S01]  /*8ea0*/  LOP3.LUT R18, R19, 0x2, RZ, 0xfc, !PT ;  /* 0x0000000213127812 */ /* 0x000fe200078efcff */
[----:B------:R-:W-:Y:S01]  /*8eb0*/  ULDC UR6, c[0x0][0x14] ;  /* 0x0000050000067ab9 */ /* 0x000fe20000000800 */
[----:B------:R-:W-:Y:S01]  /*8ec0*/  PLOP3.LUT P0, PT, P0, P2, PT, 0x8a, 0x0 ;  /* 0x000000000000781c */ /* 0x000fe20000705172 */
[----:B------:R-:W-:-:S02]  /*8ed0*/  UIMAD.WIDE.U32 UR20, UR4, UR6, URZ ;  /* 0x00000006041472a5 */ /* 0x000fc4000f8e003f */
[----:B------:R-:W-:Y:S02]  /*8ee0*/  UIMAD UR13, UR5, UR6, URZ ;  /* 0x00000006050d72a4 */ /* 0x000fe4000f8e023f */
[----:B------:R-:W-:Y:S01]  /*8ef0*/  ULOP3.LUT UR17, URZ, UR7, URZ, 0x33, !UPT ;  /* 0x000000073f117292 */ /* 0x000fe2000f8e333f */
[----:B0-----:R-:W-:Y:S01]  /*8f00*/  VIADD R0, R0, 0x1f ;  /* 0x0000001f00007836 */ /* 0x001fe20000000000 */
[----:B------:R-:W-:Y:S01]  /*8f10*/  UIADD3 UR13, UR21, UR13, URZ ;  /* 0x0000000d150d7290 */ /* 0x000fe2000fffe03f */
[----:B------:R-:W-:-:S03]  /*8f20*/  ULDC.64 UR22, c[0x0][0x198] ;  /* 0x0000660000167ab9 */ /* 0x000fc60000000a00 */
[----:B------:R-:W-:-:S04]  /*8f30*/  SHF.R.S32.HI R3, RZ, 0x1f, R0 ;  /* 0x0000001fff037819 */ /* 0x000fc80000011400 */
[----:B------:R-:W-:Y:S01]  /*8f40*/  LEA.HI R3, R3, R0, RZ, 0x5 ;  /* 0x0000000003037211 */ /* 0x000fe200078f28ff */
[----:B------:R-:W-:-:S03]  /*8f50*/  IMAD.MOV.U32 R0, RZ, RZ, RZ ;  /* 0x000000ffff007224 */ /* 0x000fc600078e00ff */
[----:B------:R-:W-:Y:S01]  /*8f60*/  SHF.R.S32.HI R13, RZ, 0x5, R3 ;  /* 0x00000005ff0d7819 */ /* 0x000fe20000011403 */
[----:B------:R-:W-:-:S04]  /*8f70*/  IMAD.MOV.U32 R3, RZ, RZ, 0x1 ;  /* 0x00000001ff037424 */ /* 0x000fc800078e00ff */
[----:B------:R-:W-:-:S07]  /*8f80*/  VIADD R10, R13, 0x1 ;  /* 0x000000010d0a7836 */ /* 0x000fce0000000000 */
.L_x_302:
[----:B------:R-:W-:-:S03]  /*8f90*/  UMOV UR4, 0xffffffff ;  /* 0xffffffff00047882 */ /* 0x000fc60000000000 */
[----:B------:R-:W-:Y:S05]  /*8fa0*/  BRA.DIV UR4, `(.L_x_291) ;  /* 0x0000000e04a07947 */ /* 0x000fea000b800000 */
[----:B------:R-:W-:-:S13]  /*8fb0*/  ELECT P6, URZ, PT ;  /* 0x00000000003f782f */ /* 0x000fda00038c0000 */
.L_x_313:
[----:B------:R-:W0:Y:S01]  /*8fc0*/  LDC R4, c[0x0][0x28c] ;  /* 0x0000a300ff047b82 */ /* 0x000e220000000800 */
[----:B------:R-:W-:Y:S01]  /*8fd0*/  BSSY B1, `(.L_x_292) ;  /* 0x0000037000017945 */ /* 0x000fe20003800000 */
[----:B0-----:R-:W-:-:S13]  /*8fe0*/  ISETP.LT.OR P6, PT, R4, 0x1, !P6 ;  /* 0x000000010400780c */ /* 0x001fda00077c1670 */
[----:B------:R-:W-:Y:S05]  /*8ff0*/  @P6 BRA `(.L_x_293) ;  /* 0x0000000000d06947 */ /* 0x000fea0003800000 */
[----:B------:R-:W-:Y:S02]  /*9000*/  IMAD.SHL.U32 R14, R9, 0x100, RZ ;  /* 0x00000100090e7824 */ /* 0x000fe400078e00ff */
[----:B------:R-:W-:Y:S02]  /*9010*/  IMAD.SHL.U32 R15, R7, 0x80, RZ ;  /* 0x00000080070f7824 */ /* 0x000fe400078e00ff */
[----:B------:R-:W-:Y:S02]  /*9020*/  IMAD.MOV.U32 R20, RZ, RZ, RZ ;  /* 0x000000ffff147224 */ /* 0x000fe400078e00ff */
[----:B------:R-:W-:Y:S02]  /*9030*/  IMAD.MOV.U32 R4, RZ, RZ, R10 ;  /* 0x000000ffff047224 */ /* 0x000fe400078e000a */
[----:B------:R-:W-:Y:S02]  /*9040*/  IMAD.MOV.U32 R5, RZ, RZ, R3 ;  /* 0x000000ffff057224 */ /* 0x000fe400078e0003 */
[----:B------:R-:W-:-:S07]  /*9050*/  IMAD.MOV.U32 R6, RZ, RZ, R0 ;  /* 0x000000ffff067224 */ /* 0x000fce00078e0000 */
.L_x_297:
[----:B------:R-:W0:Y:S01]  /*9060*/  S2R R12, SR_CgaCtaId ;  /* 0x00000000000c7919 */ /* 0x000e220000008800 */
[----:B------:R-:W-:Y:S01]  /*9070*/  MOV R7, 0x400 ;  /* 0x0000040000077802 */ /* 0x000fe20000000f00 */
[----:B------:R-:W1:Y:S03]  /*9080*/  @!P2 LDC R9, c[0x0][0x500] ;  /* 0x00014000ff09ab82 */ /* 0x000e660000000800 */
[----:B0-----:R-:W-:Y:S02]  /*9090*/  LEA R21, R12, R7, 0x18 ;  /* 0x000000070c157211 */ /* 0x001fe400078ec0ff */
[----:B------:R-:W-:-:S03]  /*90a0*/  SHF.L.U32 R7, R5, 0x1f, RZ ;  /* 0x0000001f05077819 */ /* 0x000fc600000006ff */
[----:B------:R-:W-:-:S04]  /*90b0*/  IMAD R12, R6, 0x8, R21 ;  /* 0x00000008060c7824 */ /* 0x000fc800078e0215 */
[----:B------:R-:W0:Y:S02]  /*90c0*/  SYNCS.PHASECHK.TRANS64.TRYWAIT P1, [R12+URZ+0x20], R7 ;  /* 0x000020070c0075a7 */ /* 0x000e24000802017f */
[----:B01----:R-:W-:Y:S05]  /*90d0*/  @!P1 BRA `(.L_x_294) ;  /* 0x0000000c00749947 */ /* 0x003fea0003800000 */
.L_x_314:
[----:B0-----:R-:W-:Y:S01]  /*90e0*/  PRMT R7, R18, 0x9910, RZ ;  /* 0x0000991012077816 */ /* 0x001fe200000000ff */
[----:B------:R0:W-:Y:S03]  /*90f0*/  @!P2 SYNCS.ARRIVE.TRANS64 RZ, [R12+URZ], R9 ;  /* 0x000000090cffa9a7 */ /* 0x0001e6000800003f */
[----:B------:R-:W-:-:S13]  /*9100*/  ISETP.NE.AND P1, PT, R7, 0x2, PT ;  /* 0x000000020700780c */ /* 0x000fda0003f25270 */
[----:B0-----:R-:W-:Y:S05]  /*9110*/  @P1 BRA `(.L_x_295) ;  /* 0x0000000000041947 */ /* 0x001fea0003800000 */
[----:B------:R-:W-:Y:S01]  /*9120*/  BPT.TRAP 0x1 ;  /* 0x000000040000795c */ /* 0x000fe20000300000 */
.L_x_295:
[----:B------:R-:W-:Y:S05]  /*9130*/  @P0 BRA `(.L_x_296) ;  /* 0x0000000000040947 */ /* 0x000fea0003800000 */
[----:B------:R-:W-:Y:S01]  /*9140*/  BPT.TRAP 0x1 ;  /* 0x000000040000795c */ /* 0x000fe20000300000 */
.L_x_296:
[--C-:B------:R-:W-:Y:S01]  /*9150*/  IMAD R7, R6, 0x4000, R21.reuse ;  /* 0x0000400006077824 */ /* 0x100fe200078e0215 */
[----:B------:R-:W-:Y:S01]  /*9160*/  R2UR UR9, R12 ;  /* 0x000000000c0972ca */ /* 0x000fe200000e0000 */
[----:B------:R-:W-:Y:S01]  /*9170*/  IMAD R21, R6, 0x8000, R21 ;  /* 0x0000800006157824 */ /* 0x000fe200078e0215 */
[----:B------:R-:W-:Y:S01]  /*9180*/  UIADD3 UR4, UP0, UR22, 0xf0, URZ ;  /* 0x000000f016047890 */ /* 0x000fe2000ff1e03f */
[----:B------:R-:W-:Y:S01]  /*9190*/  VIADD R4, R4, 0xffffffff ;  /* 0xffffffff04047836 */ /* 0x000fe20000000000 */
[----:B------:R-:W-:Y:S01]  /*91a0*/  R2UR UR5, R7 ;  /* 0x00000000070572ca */ /* 0x000fe200000e0000 */
[----:B------:R-:W-:Y:S01]  /*91b0*/  UIADD3 UR24, UP1, UR22, 0x1f0, URZ ;  /* 0x000001f016187890 */ /* 0x000fe2000ff3e03f */
[----:B------:R-:W-:Y:S01]  /*91c0*/  R2UR UR8, R21 ;  /* 0x00000000150872ca */ /* 0x000fe200000e0000 */
[----:B------:R-:W-:Y:S01]  /*91d0*/  VIADD R6, R6, 0x1 ;  /* 0x0000000106067836 */ /* 0x000fe20000000000 */
[----:B------:R-:W-:Y:S01]  /*91e0*/  R2UR UR11, R15 ;  /* 0x000000000f0b72ca */ /* 0x000fe200000e0000 */
[----:B------:R-:W-:Y:S01]  /*91f0*/  UIADD3.X UR25, URZ, UR23, URZ, UP1, !UPT ;  /* 0x000000173f197290 */ /* 0x000fe20008ffe43f */
[----:B------:R-:W-:Y:S01]  /*9200*/  R2UR UR10, R20 ;  /* 0x00000000140a72ca */ /* 0x000fe200000e0000 */
[----:B------:R-:W-:Y:S01]  /*9210*/  UMOV UR6, 0x0 ;  /* 0x0000000000067882 */ /* 0x000fe20000000000 */
[----:B------:R-:W-:Y:S01]  /*9220*/  R2UR UR12, R8 ;  /* 0x00000000080c72ca */ /* 0x000fe200000e0000 */
[----:B------:R-:W-:Y:S01]  /*9230*/  UMOV UR7, 0x10000000 ;  /* 0x1000000000077882 */ /* 0x000fe20000000000 */
[----:B------:R-:W-:Y:S01]  /*9240*/  R2UR UR19, R14 ;  /* 0x000000000e1372ca */ /* 0x000fe200000e0000 */
[----:B------:R-:W-:Y:S01]  /*9250*/  VIADD R20, R20, 0x20 ;  /* 0x0000002014147836 */ /* 0x000fe20000000000 */
[----:B------:R-:W-:Y:S01]  /*9260*/  ISETP.GT.AND P3, PT, R4, 0x1, PT ;  /* 0x000000010400780c */ /* 0x000fe20003f64270 */
[----:B------:R-:W-:Y:S01]  /*9270*/  UIADD3 UR14, UR5, 0x100, URZ ;  /* 0x00000100050e7890 */ /* 0x000fe2000fffe03f */
[----:B------:R-:W-:Y:S01]  /*9280*/  ISETP.NE.AND P1, PT, R6, 0x4, PT ;  /* 0x000000040600780c */ /* 0x000fe20003f25270 */
[----:B------:R-:W-:-:S02]  /*9290*/  UIADD3.X UR5, URZ, UR23, URZ, UP0, !UPT ;  /* 0x000000173f057290 */ /* 0x000fc400087fe43f */
[----:B------:R-:W-:Y:S01]  /*92a0*/  UIADD3 UR15, UR8, 0x10100, URZ ;  /* 0x00010100080f7890 */ /* 0x000fe2000fffe03f */
[----:B------:R-:W-:Y:S02]  /*92b0*/  SEL R12, RZ, 0x1, P1 ;  /* 0x00000001ff0c7807 */ /* 0x000fe40000800000 */
[----:B------:R-:W-:Y:S01]  /*92c0*/  UMOV UR8, UR14 ;  /* 0x0000000e00087c82 */ /* 0x000fe20008000000 */
[----:B------:R-:W-:Y:S02]  /*92d0*/  SEL R6, R6, RZ, P1 ;  /* 0x000000ff06067207 */ /* 0x000fe40000800000 */
[----:B------:R-:W-:Y:S01]  /*92e0*/  LOP3.LUT R5, R5, R12, RZ, 0x3c, !PT ;  /* 0x0000000c05057212 */ /* 0x000fe200078e3cff */
[----:B------:R0:W-:Y:S02]  /*92f0*/  UTMALDG.3D [UR8], [UR4], desc[UR6] ;  /* 0x00000608040075b4 */ /* 0x0001e40008011000 */
[----:B0-----:R-:W-:Y:S01]  /*9300*/  UMOV UR8, UR15 ;  /* 0x0000000f00087c82 */ /* 0x001fe20008000000 */
[----:B------:R-:W-:-:S02]  /*9310*/  UMOV UR11, UR19 ;  /* 0x00000013000b7c82 */ /* 0x000fc40008000000 */
[----:B------:R0:W-:Y:S02]  /*9320*/  UTMALDG.3D [UR8], [UR24], desc[UR6] ;  /* 0x00000608180075b4 */ /* 0x0001e40008011000 */
[----:B0-----:R-:W-:Y:S05]  /*9330*/  @P3 BRA `(.L_x_297) ;  /* 0xfffffffc00483947 */ /* 0x001fea000383ffff */
.L_x_293:
[----:B------:R-:W-:Y:S05]  /*9340*/  BSYNC B1 ;  /* 0x0000000000017941 */ /* 0x000fea0003800000 */
.L_x_292:
[----:B------:R-:W-:Y:S01]  /*9350*/  LOP3.LUT P3, RZ, R11, 0xff, RZ, 0xc0, !PT ;  /* 0x000000ff0bff7812 */ /* 0x000fe2000786c0ff */
[----:B------:R-:W-:Y:S01]  /*9360*/  IMAD.IADD R0, R13, 0x1, R0 ;  /* 0x000000010d007824 */ /* 0x000fe200078e0200 */
[----:B------:R-:W-:Y:S01]  /*9370*/  IADD3 R16, P4, R16, UR20, RZ ;  /* 0x0000001410107c10 */ /* 0x000fe2000ff9e0ff */
[----:B------:R-:W-:Y:S01]  /*9380*/  ULDC.64 UR4, c[0x0][0x650] ;  /* 0x0001940000047ab9 */ /* 0x000fe20000000a00 */
[----:B------:R-:W-:Y:S01]  /*9390*/  BSSY B1, `(.L_x_298) ;  /* 0x000006b000017945 */ /* 0x000fe20003800000 */
[----:B------:R-:W-:Y:S01]  /*93a0*/  IMAD.MOV.U32 R7, RZ, RZ, -0x1 ;  /* 0xffffffffff077424 */ /* 0x000fe200078e00ff */
[----:B------:R-:W-:Y:S01]  /*93b0*/  SHF.R.U32.HI R4, RZ, 0x2, R0 ;  /* 0x00000002ff047819 */ /* 0x000fe20000011600 */
[----:B------:R-:W-:Y:S01]  /*93c0*/  IMAD.MOV.U32 R9, RZ, RZ, -0x1 ;  /* 0xffffffffff097424 */ /* 0x000fe200078e00ff */
[----:B------:R-:W-:Y:S01]  /*93d0*/  ISETP.GT.U32.AND P1, PT, R0, 0x3, PT ;  /* 0x000000030000780c */ /* 0x000fe20003f24070 */
[----:B------:R-:W-:Y:S01]  /*93e0*/  IMAD.MOV.U32 R8, RZ, RZ, -0x1 ;  /* 0xffffffffff087424 */ /* 0x000fe200078e00ff */
[----:B------:R-:W-:-:S02]  /*93f0*/  LOP3.LUT R4, R4, 0x1, RZ, 0xc0, !PT ;  /* 0x0000000104047812 */ /* 0x000fc400078ec0ff */
[----:B------:R-:W-:Y:S01]  /*9400*/  ISETP.LT.U32.AND P1, PT, R13, 0x4, P1 ;  /* 0x000000040d00780c */ /* 0x000fe20000f21070 */
[----:B------:R-:W0:Y:S01]  /*9410*/  @P3 S2R R6, SR_CgaCtaId ;  /* 0x0000000000063919 */ /* 0x000e220000008800 */
[----:B------:R-:W-:Y:S02]  /*9420*/  @P3 MOV R5, 0x400 ;  /* 0x0000040000053802 */ /* 0x000fe40000000f00 */
[----:B------:R-:W-:Y:S02]  /*9430*/  IADD3.X R17, R17, UR13, RZ, P4, !PT ;  /* 0x0000000d11117c10 */ /* 0x000fe4000a7fe4ff */
[----:B------:R-:W-:Y:S02]  /*9440*/  ISETP.GE.U32.AND P4, PT, R16, UR4, PT ;  /* 0x0000000410007c0c */ /* 0x000fe4000bf86070 */
[----:B------:R-:W-:Y:S02]  /*9450*/  LOP3.LUT R0, R0, 0x3, RZ, 0xc0, !PT ;  /* 0x0000000300007812 */ /* 0x000fe400078ec0ff */
[----:B------:R-:W-:-:S02]  /*9460*/  PRMT R11, RZ, 0x7610, R11 ;  /* 0x00007610ff0b7816 */ /* 0x000fc4000000000b */
[----:B0-----:R-:W-:-:S04]  /*9470*/  @P3 LEA R5, R6, R5, 0x18 ;  /* 0x0000000506053211 */ /* 0x001fc800078ec0ff */
[----:B------:R0:W-:Y:S01]  /*9480*/  @P3 SYNCS.ARRIVE.TRANS64.A1T0 RZ, [R5+URZ+0x58], RZ ;  /* 0x000058ff05ff39a7 */ /* 0x0001e2000810003f */
[----:B------:R-:W-:Y:S02]  /*9490*/  ISETP.NE.U32.AND P3, PT, R4, 0x1, PT ;  /* 0x000000010400780c */ /* 0x000fe40003f65070 */
[----:B------:R-:W-:Y:S02]  /*94a0*/  SEL R4, RZ, 0x1, !P1 ;  /* 0x00000001ff047807 */ /* 0x000fe40004800000 */
[----:B------:R-:W-:Y:S02]  /*94b0*/  ISETP.GE.U32.AND.EX P1, PT, R17, UR5, PT, P4 ;  /* 0x0000000511007c0c */ /* 0x000fe4000bf26140 */
[----:B------:R-:W-:-:S04]  /*94c0*/  ISETP.GT.U32.AND P3, PT, R13, 0x3, !P3 ;  /* 0x000000030d00780c */ /* 0x000fc80005f64070 */
[----:B0-----:R-:W-:-:S04]  /*94d0*/  SEL R5, RZ, 0x1, !P3 ;  /* 0x00000001ff057807 */ /* 0x001fc80005800000 */
[--C-:B------:R-:W-:Y:S02]  /*94e0*/  LOP3.LUT R3, R5, R3, R4.reuse, 0x96, !PT ;  /* 0x0000000305037212 */ /* 0x100fe400078e9604 */
[----:B------:R-:W-:Y:S01]  /*94f0*/  PRMT R4, RZ, 0x7610, R4 ;  /* 0x00007610ff047816 */ /* 0x000fe20000000004 */
[----:B------:R-:W-:Y:S06]  /*9500*/  @P1 BRA `(.L_x_299) ;  /* 0x00000004004c1947 */ /* 0x000fec0003800000 */
[----:B------:R-:W-:Y:S01]  /*9510*/  ULDC.64 UR4, c[0x0][0x628] ;  /* 0x00018a0000047ab9 */ /* 0x000fe20000000a00 */
[----:B------:R-:W0:Y:S01]  /*9520*/  S2R R14, SR_CTAID.X ;  /* 0x00000000000e7919 */ /* 0x000e220000002500 */
[----:B------:R-:W-:Y:S01]  /*9530*/  ISETP.NE.U32.AND P1, PT, RZ, UR4, PT ;  /* 0x00000004ff007c0c */ /* 0x000fe2000bf25070 */
[----:B------:R-:W-:Y:S01]  /*9540*/  ULDC UR7, c[0x0][0x630] ;  /* 0x00018c0000077ab9 */ /* 0x000fe20000000800 */
[----:B------:R-:W-:Y:S01]  /*9550*/  IMAD.MOV.U32 R4, RZ, RZ, R16 ;  /* 0x000000ffff047224 */ /* 0x000fe200078e0010 */
[----:B------:R-:W1:Y:S01]  /*9560*/  S2R R12, SR_CTAID.Y ;  /* 0x00000000000c7919 */ /* 0x000e620000002600 */
[----:B------:R-:W-:Y:S01]  /*9570*/  ISETP.NE.AND.EX P1, PT, RZ, UR5, PT, P1 ;  /* 0x00000005ff007c0c */ /* 0x000fe2000bf25310 */
[----:B------:R-:W-:-:S12]  /*9580*/  IMAD.MOV.U32 R5, RZ, RZ, R17 ;  /* 0x000000ffff057224 */ /* 0x000fd800078e0011 */
[----:B------:R-:W-:Y:S05]  /*9590*/  @!P1 BRA `(.L_x_300) ;  /* 0x0000000000289947 */ /* 0x000fea0003800000 */
[----:B------:R-:W-:Y:S02]  /*95a0*/  ULDC UR6, c[0x0][0x634] ;  /* 0x00018d0000067ab9 */ /* 0x000fe40000000800 */
[----:B------:R-:W-:-:S05]  /*95b0*/  IADD3 R9, P1, R16, UR6, RZ ;  /* 0x0000000610097c10 */ /* 0x000fca000ff3e0ff */
[----:B------:R-:W-:-:S04]  /*95c0*/  IMAD.X R15, RZ, RZ, R17, P1 ;  /* 0x000000ffff0f7224 */ /* 0x000fc800008e0611 */
[----:B------:R-:W-:-:S04]  /*95d0*/  IMAD.WIDE.U32 R6, R15, UR4, RZ ;  /* 0x000000040f067c25 */ /* 0x000fc8000f8e00ff */
[----:B------:R-:W-:-:S04]  /*95e0*/  IMAD.WIDE.U32 R6, P1, R9, UR5, R6 ;  /* 0x0000000509067c25 */ /* 0x000fc8000f820006 */
[----:B------:R-:W-:-:S04]  /*95f0*/  IMAD.WIDE.U32 R8, R9, UR4, RZ ;  /* 0x0000000409087c25 */ /* 0x000fc8000f8e00ff */
[----:B------:R-:W-:Y:S01]  /*9600*/  IMAD.X R5, RZ, RZ, RZ, P1 ;  /* 0x000000ffff057224 */ /* 0x000fe200008e06ff */
[----:B------:R-:W-:Y:S01]  /*9610*/  IADD3 RZ, P1, R9, R6, RZ ;  /* 0x0000000609ff7210 */ /* 0x000fe20007f3e0ff */
[----:B------:R-:W-:-:S04]  /*9620*/  IMAD.MOV.U32 R4, RZ, RZ, R7 ;  /* 0x000000ffff047224 */ /* 0x000fc800078e0007 */
[----:B------:R-:W-:-:S08]  /*9630*/  IMAD.WIDE.U32.X R4, R15, UR5, R4, P1 ;  /* 0x000000050f047c25 */ /* 0x000fd000088e0404 */
.L_x_300:
[--C-:B------:R-:W-:Y:S01]  /*9640*/  SHF.R.U64 R8, R4, UR7, R5.reuse ;  /* 0x0000000704087c19 */ /* 0x100fe20008001205 */
[----:B------:R-:W-:Y:S01]  /*9650*/  ULDC.64 UR4, c[0x0][0x620] ;  /* 0x0001880000047ab9 */ /* 0x000fe20000000a00 */
[----:B------:R-:W-:Y:S01]  /*9660*/  SHF.R.U32.HI R4, RZ, UR7, R5 ;  /* 0x00000007ff047c19 */ /* 0x000fe20008011605 */
[----:B------:R-:W2:Y:S01]  /*9670*/  LDC R25, c[0x0][0x144] ;  /* 0x00005100ff197b82 */ /* 0x000ea20000000800 */
[----:B------:R-:W-:Y:S01]  /*9680*/  IADD3 R7, P1, RZ, -R8, RZ ;  /* 0x80000008ff077210 */ /* 0x000fe20007f3e0ff */
[----:B------:R-:W-:Y:S01]  /*9690*/  ULDC.64 UR8, c[0x0][0x640] ;  /* 0x0001900000087ab9 */ /* 0x000fe20000000a00 */
[----:B0-----:R-:W-:Y:S01]  /*96a0*/  I2FP.F32.U32 R9, R14 ;  /* 0x0000000e00097245 */ /* 0x001fe20000201000 */
[----:B------:R-:W-:Y:S02]  /*96b0*/  ULDC UR6, c[0x0][0x608] ;  /* 0x0001820000067ab9 */ /* 0x000fe40000000800 */
[----:B------:R-:W-:Y:S01]  /*96c0*/  IMAD.X R4, RZ, RZ, ~R4, P1 ;  /* 0x000000ffff047224 */ /* 0x000fe200008e0e04 */
[----:B------:R-:W-:Y:S01]  /*96d0*/  ISETP.NE.U32.AND P1, PT, RZ, UR8, PT ;  /* 0x00000008ff007c0c */ /* 0x000fe2000bf25070 */
[----:B------:R-:W0:Y:S02]  /*96e0*/  LDC R21, c[0x0][0x148] ;  /* 0x00005200ff157b82 */ /* 0x000e240000000800 */
[----:B------:R-:W-:Y:S01]  /*96f0*/  IMAD R6, R4, UR4, RZ ;  /* 0x0000000404067c24 */ /* 0x000fe2000f8e02ff */
[----:B------:R-:W-:Y:S01]  /*9700*/  ISETP.NE.AND.EX P1, PT, RZ, UR9, PT, P1 ;  /* 0x00000009ff007c0c */ /* 0x000fe2000bf25310 */
[----:B------:R-:W-:Y:S01]  /*9710*/  IMAD.WIDE.U32 R4, R7, UR4, R16 ;  /* 0x0000000407047c25 */ /* 0x000fe2000f8e0010 */
[----:B------:R-:W-:-:S03]  /*9720*/  ULDC UR4, c[0x0][0x150] ;  /* 0x0000540000047ab9 */ /* 0x000fc60000000800 */
[----:B------:R-:W-:Y:S02]  /*9730*/  IMAD R7, R7, UR5, R6 ;  /* 0x0000000507077c24 */ /* 0x000fe4000f8e0206 */
[----:B------:R-:W-:Y:S01]  /*9740*/  FMUL R6, R9, UR4 ;  /* 0x0000000409067c20 */ /* 0x000fe20008400000 */
[----:B------:R-:W-:Y:S01]  /*9750*/  ULDC UR4, c[0x0][0x618] ;  /* 0x0001860000047ab9 */ /* 0x000fe20000000800 */
[----:B------:R-:W-:Y:S01]  /*9760*/  ULDC UR5, c[0x0][0x154] ;  /* 0x0000550000057ab9 */ /* 0x000fe20000000800 */
[----:B------:R-:W-:-:S03]  /*9770*/  IMAD.IADD R5, R5, 0x1, R7 ;  /* 0x0000000105057824 */ /* 0x000fc600078e0207 */
[----:B------:R-:W3:Y:S02]  /*9780*/  F2I.U32.TRUNC.NTZ R6, R6 ;  /* 0x0000000600067305 */ /* 0x000ee4000020f000 */
[----:B------:R-:W-:Y:S02]  /*9790*/  SHF.R.U64 R9, R4, UR4, R5 ;  /* 0x0000000404097c19 */ /* 0x000fe40008001205 */
[----:B-1----:R-:W-:-:S05]  /*97a0*/  I2FP.F32.U32 R4, R12 ;  /* 0x0000000c00047245 */ /* 0x002fca0000201000 */
[----:B------:R-:W-:Y:S01]  /*97b0*/  FMUL R22, R4, UR5 ;  /* 0x0000000504167c20 */ /* 0x000fe20008400000 */
[----:B------:R-:W-:Y:S01]  /*97c0*/  SHF.R.U32.HI R4, RZ, UR4, R5 ;  /* 0x00000004ff047c19 */ /* 0x000fe20008011605 */
[----:B------:R-:W-:-:S03]  /*97d0*/  ULDC UR4, c[0x0][0x658] ;  /* 0x0001960000047ab9 */ /* 0x000fc60000000800 */
[--C-:B------:R-:W-:Y:S01]  /*97e0*/  SHF.R.U64 R20, R9, UR6, R4.reuse ;  /* 0x0000000609147c19 */ /* 0x100fe20008001204 */
[----:B------:R-:W1:Y:S01]  /*97f0*/  F2I.U32.TRUNC.NTZ R22, R22 ;  /* 0x0000001600167305 */ /* 0x000e62000020f000 */
[----:B------:R-:W-:Y:S01]  /*9800*/  SHF.R.U32.HI R5, RZ, UR6, R4 ;  /* 0x00000006ff057c19 */ /* 0x000fe20008011604 */
[----:B---3--:R-:W-:-:S03]  /*9810*/  IMAD.MOV R6, RZ, RZ, -R6 ;  /* 0x000000ffff067224 */ /* 0x008fc600078e0a06 */
[--C-:B------:R-:W-:Y:S01]  /*9820*/  SHF.R.U64 R15, R20, UR4, R5.reuse ;  /* 0x00000004140f7c19 */ /* 0x100fe20008001205 */
[----:B--2---:R-:W-:Y:S01]  /*9830*/  IMAD R14, R25, R6, R14 ;  /* 0x00000006190e7224 */ /* 0x004fe200078e020e */
[----:B------:R-:W-:-:S03]  /*9840*/  SHF.R.U32.HI R23, RZ, UR4, R5 ;  /* 0x00000004ff177c19 */ /* 0x000fc60008011605 */
[----:B------:R-:W-:Y:S02]  /*9850*/  IMAD.MOV.U32 R4, RZ, RZ, R15 ;  /* 0x000000ffff047224 */ /* 0x000fe400078e000f */
[----:B------:R-:W-:Y:S01]  /*9860*/  IMAD.MOV.U32 R5, RZ, RZ, R23 ;  /* 0x000000ffff057224 */ /* 0x000fe200078e0017 */
[----:B-1----:R-:W-:Y:S06]  /*9870*/  @!P1 BRA `(.L_x_301) ;  /* 0x0000000000289947 */ /* 0x002fec0003800000 */
[----:B------:R-:W-:Y:S02]  /*9880*/  ULDC UR4, c[0x0][0x64c] ;  /* 0x0001930000047ab9 */ /* 0x000fe40000000800 */
[----:B------:R-:W-:-:S05]  /*9890*/  IADD3 R5, P1, R15, UR4, RZ ;  /* 0x000000040f057c10 */ /* 0x000fca000ff3e0ff */
[----:B------:R-:W-:-:S04]  /*98a0*/  IMAD.X R23, RZ, RZ, R23, P1 ;  /* 0x000000ffff177224 */ /* 0x000fc800008e0617 */
[----:B------:R-:W-:-:S04]  /*98b0*/  IMAD.WIDE.U32 R6, R23, UR8, RZ ;  /* 0x0000000817067c25 */ /* 0x000fc8000f8e00ff */
[----:B------:R-:W-:-:S04]  /*98c0*/  IMAD.WIDE.U32 R6, P1, R5, UR9, R6 ;  /* 0x0000000905067c25 */ /* 0x000fc8000f820006 */
[----:B------:R-:W-:-:S04]  /*98d0*/  IMAD.WIDE.U32 R4, R5, UR8, RZ ;  /* 0x0000000805047c25 */ /* 0x000fc8000f8e00ff */
[----:B------:R-:W-:Y:S01]  /*98e0*/  IMAD.MOV.U32 R4, RZ, RZ, R7 ;  /* 0x000000ffff047224 */ /* 0x000fe200078e0007 */
[----:B------:R-:W-:Y:S01]  /*98f0*/  IADD3 RZ, P3, R5, R6, RZ ;  /* 0x0000000605ff7210 */ /* 0x000fe20007f7e0ff */
[----:B------:R-:W-:-:S04]  /*9900*/  IMAD.X R5, RZ, RZ, RZ, P1 ;  /* 0x000000ffff057224 */ /* 0x000fc800008e06ff */
[----:B------:R-:W-:-:S08]  /*9910*/  IMAD.WIDE.U32.X R4, R23, UR9, R4, P3 ;  /* 0x0000000917047c25 */ /* 0x000fd000098e0404 */
.L_x_301:
[----:B------:R-:W-:Y:S01]  /*9920*/  ISETP.NE.AND P1, PT, R2, 0x1, PT ;  /* 0x000000010200780c */ /* 0x000fe20003f25270 */
[----:B------:R-:W-:Y:S01]  /*9930*/  ULDC UR4, c[0x0][0x648] ;  /* 0x0001920000047ab9 */ /* 0x000fe20000000800 */
[----:B------:R-:W-:Y:S01]  /*9940*/  LOP3.LUT R20, R20, UR17, RZ, 0xc0, !PT ;  /* 0x0000001114147c12 */ /* 0x000fe2000f8ec0ff */
[----:B------:R-:W-:Y:S01]  /*9950*/  IMAD.MOV R22, RZ, RZ, -R22 ;  /* 0x000000ffff167224 */ /* 0x000fe200078e0a16 */
[----:B------:R-:W-:Y:S01]  /*9960*/  SHF.R.U64 R5, R4, UR4, R5 ;  /* 0x0000000404057c19 */ /* 0x000fe20008001205 */
[----:B------:R-:W-:Y:S01]  /*9970*/  ULDC UR4, c[0x0][0x638] ;  /* 0x00018e0000047ab9 */ /* 0x000fe20000000800 */
[----:B------:R-:W-:Y:S01]  /*9980*/  LOP3.LUT R6, R9, UR16, RZ, 0xc0, !PT ;  /* 0x0000001009067c12 */ /* 0x000fe2000f8ec0ff */
[----:B------:R-:W-:Y:S02]  /*9990*/  ULDC UR5, c[0x0][0x610] ;  /* 0x0001840000057ab9 */ /* 0x000fe40000000800 */
[----:B------:R-:W-:Y:S02]  /*99a0*/  IMAD.MOV R4, RZ, RZ, -R5 ;  /* 0x000000ffff047224 */ /* 0x000fe400078e0a05 */
[----:B------:R-:W-:-:S02]  /*99b0*/  IMAD R5, R5, UR18, R20 ;  /* 0x0000001205057c24 */ /* 0x000fc4000f8e0214 */
[----:B0-----:R-:W-:Y:S02]  /*99c0*/  @P1 IMAD R14, R21, R22, R12 ;  /* 0x00000016150e1224 */ /* 0x001fe400078e020c */
[----:B------:R-:W-:Y:S01]  /*99d0*/  IMAD R15, R4, UR4, R15 ;  /* 0x00000004040f7c24 */ /* 0x000fe2000f8e020f */
[----:B------:R-:W-:Y:S01]  /*99e0*/  ULDC UR4, c[0x0][0x600] ;  /* 0x0001800000047ab9 */ /* 0x000fe20000000800 */
[----:B------:R-:W-:Y:S02]  /*99f0*/  IMAD R14, R5, UR5, R14 ;  /* 0x00000005050e7c24 */ /* 0x000fe4000f8e020e */
[----:B------:R-:W-:Y:S02]  /*9a00*/  IMAD R15, R15, UR4, R6 ;  /* 0x000000040f0f7c24 */ /* 0x000fe4000f8e0206 */
[----:B------:R-:W-:-:S03]  /*9a10*/  IMAD.MOV.U32 R4, RZ, RZ, 0x1 ;  /* 0x00000001ff047424 */ /* 0x000fc600078e00ff */
[----:B------:R-:W-:Y:S02]  /*9a20*/  SEL R9, R15, R14, !P1 ;  /* 0x0000000e0f097207 */ /* 0x000fe40004800000 */
[----:B------:R-:W-:-:S07]  /*9a30*/  SEL R7, R14, R15, !P1 ;  /* 0x0000000f0e077207 */ /* 0x000fce0004800000 */
.L_x_299:
[----:B------:R-:W-:Y:S05]  /*9a40*/  BSYNC B1 ;  /* 0x0000000000017941 */ /* 0x000fea0003800000 */
.L_x_298:
[----:B------:R-:W-:-:S13]  /*9a50*/  LOP3.LUT P1, RZ, R4, 0xff, RZ, 0xc0, !PT ;  /* 0x000000ff04ff7812 */ /* 0x000fda000782c0ff */
[----:B------:R-:W-:Y:S05]  /*9a60*/  @P1 BRA `(.L_x_302) ;  /* 0xfffffff400481947 */ /* 0x000fea000383ffff */
[----:B------:R-:W-:Y:S05]  /*9a70*/  BSYNC B0 ;  /* 0x0000000000007941 */ /* 0x000fea0003800000 */
.L_x_290:
[----:B------:R-:W-:-:S03]  /*9a80*/  UMOV UR4, 0xffffffff ;  /* 0xffffffff00047882 */ /* 0x000fc60000000000 */
[----:B------:R-:W-:Y:S05]  /*9a90*/  BRA.DIV UR4, `(.L_x_303) ;  /* 0x0000000604187947 */ /* 0x000fea000b800000 */
[----:B------:R-:W-:-:S13]  /*9aa0*/  ELECT P6, URZ, PT ;  /* 0x00000000003f782f */ /* 0x000fda00038c0000 */
.L_x_317:
[----:B------:R-:W-:Y:S04]  /*9ab0*/  BSSY B0, `(.L_x_304) ;  /* 0x000002b000007945 */ /* 0x000fe80003800000 */
[----:B------:R-:W-:Y:S05]  /*9ac0*/  @!P6 BRA `(.L_x_305) ;  /* 0x0000000000a4e947 */ /* 0x000fea0003800000 */
[----:B------:R-:W-:-:S04]  /*9ad0*/  LOP3.LUT R19, R19, 0x2, RZ, 0xfc, !PT ;  /* 0x0000000213137812 */ /* 0x000fc800078efcff */
[----:B------:R-:W-:-:S13]  /*9ae0*/  ISETP.NE.AND P0, PT, R19, 0x3, PT ;  /* 0x000000031300780c */ /* 0x000fda0003f05270 */
[----:B------:R-:W-:Y:S05]  /*9af0*/  @!P0 BRA `(.L_x_306) ;  /* 0x0000000000048947 */ /* 0x000fea0003800000 */
[----:B------:R-:W-:Y:S01]  /*9b00*/  BPT.TRAP 0x1 ;  /* 0x000000040000795c */ /* 0x000fe20000300000 */
.L_x_306:
[----:B------:R-:W0:Y:S01]  /*9b10*/  S2R R5, SR_CgaCtaId ;  /* 0x0000000000057919 */ /* 0x000e220000008800 */
[----:B------:R-:W-:Y:S02]  /*9b20*/  MOV R2, 0x400 ;  /* 0x0000040000027802 */ /* 0x000fe40000000f00 */
[----:B------:R-:W-:Y:S02]  /*9b30*/  SHF.L.U32 R4, R3, 0x1f, RZ ;  /* 0x0000001f03047819 */ /* 0x000fe400000006ff */
[----:B0-----:R-:W-:-:S05]  /*9b40*/  LEA R5, R5, R2, 0x18 ;  /* 0x0000000205057211 */ /* 0x001fca00078ec0ff */
[----:B------:R-:W-:-:S04]  /*9b50*/  VIADD R5, R5, 0x20 ;  /* 0x0000002005057836 */ /* 0x000fc80000000000 */
[C---:B------:R-:W-:Y:S02]  /*9b60*/  IMAD R7, R0.reuse, 0x8, R5 ;  /* 0x0000000800077824 */ /* 0x040fe400078e0205 */
[----:B------:R-:W-:Y:S02]  /*9b70*/  VIADD R0, R0, 0x1 ;  /* 0x0000000100007836 */ /* 0x000fe40000000000 */
[----:B------:R-:W0:Y:S03]  /*9b80*/  SYNCS.PHASECHK.TRANS64.TRYWAIT P0, [R7+URZ], R4 ;  /* 0x00000004070075a7 */ /* 0x000e26000800017f */
[----:B------:R-:W-:-:S04]  /*9b90*/  ISETP.NE.AND P1, PT, R0, 0x4, PT ;  /* 0x000000040000780c */ /* 0x000fc80003f25270 */
[----:B------:R-:W-:Y:S02]  /*9ba0*/  SEL R2, RZ, 0x1, P1 ;  /* 0x00000001ff027807 */ /* 0x000fe40000800000 */
[----:B------:R-:W-:Y:S02]  /*9bb0*/  SEL R0, R0, RZ, P1 ;  /* 0x000000ff00007207 */ /* 0x000fe40000800000 */
[----:B------:R-:W-:-:S03]  /*9bc0*/  LOP3.LUT R9, R3, R2, RZ, 0x3c, !PT ;  /* 0x0000000203097212 */ /* 0x000fc600078e3cff */
[----:B------:R-:W-:Y:S01]  /*9bd0*/  IMAD R6, R0, 0x8, R5 ;  /* 0x0000000800067824 */ /* 0x000fe200078e0205 */
[----:B------:R-:W-:Y:S01]  /*9be0*/  SHF.L.U32 R3, R9, 0x1f, RZ ;  /* 0x0000001f09037819 */ /* 0x000fe200000006ff */
[----:B0-----:R-:W-:Y:S06]  /*9bf0*/  @!P0 BRA `(.L_x_307) ;  /* 0x0000000000e08947 */ /* 0x001fec0003800000 */
.L_x_318:
[----:B------:R-:W1:Y:S01]  /*9c00*/  SYNCS.PHASECHK.TRANS64.TRYWAIT P0, [R6+URZ], R3 ;  /* 0x00000003060075a7 */ /* 0x000e62000800017f */
[----:B------:R-:W-:-:S05]  /*9c10*/  VIADD R0, R0, 0x1 ;  /* 0x0000000100007836 */ /* 0x000fca0000000000 */
[----:B------:R-:W-:-:S04]  /*9c20*/  ISETP.NE.AND P1, PT, R0, 0x4, PT ;  /* 0x000000040000780c */ /* 0x000fc80003f25270 */
[----:B------:R-:W-:Y:S02]  /*9c30*/  SEL R2, RZ, 0x1, P1 ;  /* 0x00000001ff027807 */ /* 0x000fe40000800000 */
[----:B------:R-:W-:Y:S02]  /*9c40*/  SEL R0, R0, RZ, P1 ;  /* 0x000000ff00007207 */ /* 0x000fe40000800000 */
[----:B------:R-:W-:-:S03]  /*9c50*/  LOP3.LUT R9, R9, R2, RZ, 0x3c, !PT ;  /* 0x0000000209097212 */ /* 0x000fc600078e3cff */
[----:B0-----:R-:W-:Y:S01]  /*9c60*/  IMAD R7, R0, 0x8, R5 ;  /* 0x0000000800077824 */ /* 0x001fe200078e0205 */
[----:B------:R-:W-:Y:S01]  /*9c70*/  SHF.L.U32 R4, R9, 0x1f, RZ ;  /* 0x0000001f09047819 */ /* 0x000fe200000006ff */
[----:B-1----:R-:W-:Y:S06]  /*9c80*/  @!P0 BRA `(.L_x_308) ;  /* 0x0000000000d08947 */ /* 0x002fec0003800000 */
.L_x_319:
[----:B------:R-:W1:Y:S01]  /*9c90*/  SYNCS.PHASECHK.TRANS64.TRYWAIT P0, [R7+URZ], R4 ;  /* 0x00000004070075a7 */ /* 0x000e62000800017f */
[----:B------:R-:W-:-:S05]  /*9ca0*/  VIADD R0, R0, 0x1 ;  /* 0x0000000100007836 */ /* 0x000fca0000000000 */
[----:B------:R-:W-:-:S04]  /*9cb0*/  ISETP.NE.AND P1, PT, R0, 0x4, PT ;  /* 0x000000040000780c */ /* 0x000fc80003f25270 */
[----:B------:R-:W-:Y:S02]  /*9cc0*/  SEL R2, RZ, 0x1, P1 ;  /* 0x00000001ff027807 */ /* 0x000fe40000800000 */
[----:B------:R-:W-:Y:S02]  /*9cd0*/  SEL R0, R0, RZ, P1 ;  /* 0x000000ff00007207 */ /* 0x000fe40000800000 */
[----:B------:R-:W-:Y:S01]  /*9ce0*/  LOP3.LUT R2, R9, R2, RZ, 0x3c, !PT ;  /* 0x0000000209027212 */ /* 0x000fe200078e3cff */
[----:B-1----:R-:W-:Y:S06]  /*9cf0*/  @!P0 BRA `(.L_x_309) ;  /* 0x0000000000c88947 */ /* 0x002fec0003800000 */
.L_x_320:
[----:B------:R-:W-:Y:S01]  /*9d00*/  IMAD R5, R0, 0x8, R5 ;  /* 0x0000000800057824 */ /* 0x000fe200078e0205 */
[----:B------:R-:W-:-:S07]  /*9d10*/  SHF.L.U32 R0, R2, 0x1f, RZ ;  /* 0x0000001f02007819 */ /* 0x000fce00000006ff */
.L_x_310:
[----:B--2---:R2:W3:Y:S02]  /*9d20*/  SYNCS.PHASECHK.TRANS64.TRYWAIT P0, [R5+URZ], R0 ;  /* 0x00000000050075a7 */ /* 0x0044e4000800017f */
[----:B---3--:R-:W-:Y:S05]  /*9d30*/  @!P0 NANOSLEEP.SYNCS 0x989680 ;  /* 0x009896800000895d */ /* 0x008fea0003900000 */
[----:B------:R-:W3:Y:S02]  /*9d40*/  @!P0 SYNCS.PHASECHK.TRANS64 P0, [R5+URZ], R0 ;  /* 0x00000000050085a7 */ /* 0x000ee4000800007f */
[----:B---3--:R-:W-:Y:S05]  /*9d50*/  @!P0 BRA `(.L_x_310) ;  /* 0xfffffffc00f08947 */ /* 0x008fea000383ffff */
.L_x_305:
[----:B------:R-:W-:Y:S05]  /*9d60*/  BSYNC B0 ;  /* 0x0000000000007941 */ /* 0x000fea0003800000 */
.L_x_304:
[----:B------:R-:W-:Y:S05]  /*9d70*/  EXIT ;  /* 0x000000000000794d */ /* 0x000fea0003800000 */
.L_x_17:
[----:B---3--:R3:W4:Y:S02]  /*9d80*/  SYNCS.PHASECHK.TRANS64.TRYWAIT P1, [R3+URZ], R0 ;  /* 0x00000000030075a7 */ /* 0x008724000802017f */
[----:B----4-:R-:W-:Y:S05]  /*9d90*/  @!P1 NANOSLEEP.SYNCS 0x989680 ;  /* 0x009896800000995d */ /* 0x010fea0003900000 */
[----:B------:R-:W4:Y:S02]  /*9da0*/  @!P1 SYNCS.PHASECHK.TRANS64 P1, [R3+URZ], R0 ;  /* 0x00000000030095a7 */ /* 0x000f24000802007f */
[----:B----4-:R-:W-:Y:S05]  /*9db0*/  @!P1 BRA `(.L_x_17) ;  /* 0xfffffffc00f09947 */ /* 0x010fea000383ffff */
[----:B------:R-:W-:Y:S05]  /*9dc0*/  BRA `(.L_x_16) ;  /* 0xffffff7400107947 */ /* 0x000fea000383ffff */
.L_x_22:
[----:B-1----:R-:W-:-:S04]  /*9dd0*/  IMAD.U32 R4, RZ, RZ, UR8 ;  /* 0x00000008ff047e24 */ /* 0x002fc8000f8e00ff */
[----:B------:R1:W2:Y:S03]  /*9de0*/  SYNCS.PHASECHK.TRANS64.TRYWAIT P1, [R4+URZ], R3 ;  /* 0x00000003040075a7 */ /* 0x0002a6000802017f */
[----:B--2---:R-:W-:Y:S05]  /*9df0*/  @!P1 NANOSLEEP.SYNCS 0x989680 ;  /* 0x009896800000995d */ /* 0x004fea0003900000 */
[----:B------:R-:W2:Y:S02]  /*9e00*/  @!P1 SYNCS.PHASECHK.TRANS64 P1, [R4+URZ], R3 ;  /* 0x00000003040095a7 */ /* 0x000ea4000802007f */
[----:B--2---:R-:W-:Y:S05]  /*9e10*/  @!P1 BRA `(.L_x_22) ;  /* 0xfffffffc00ec9947 */ /* 0x004fea000383ffff */
[----:B------:R-:W-:Y:S05]  /*9e20*/  BRA `(.L_x_21) ;  /* 0xffffff7400fc7947 */ /* 0x000fea000383ffff */
.L_x_291:
[----:B------:R-:W-:Y:S01]  /*9e30*/  BSSY B1, `(.L_x_311) ;  /* 0x0000006000017945 */ /* 0x000fe20003800000 */
[----:B------:R-:W-:-:S07]  /*9e40*/  IMAD.MOV.U32 R15, RZ, RZ, -0x1 ;  /* 0xffffffffff0f7424 */ /* 0x000fce00078e00ff */
[----:B------:R-:W-:Y:S05]  /*9e50*/  WARPSYNC.COLLECTIVE R15, `(.L_x_312) ;  /* 0x000000000f0c7348 */ /* 0x000fea0003c00000 */
[----:B------:R-:W-:Y:S02]  /*9e60*/  ELECT P6, UR62, PT ;  /* 0x00000000003e782f */ /* 0x000fe400038c0000 */
[----:B------:R-:W-:Y:S01]  /*9e70*/  MOV R14, UR62 ;  /* 0x0000003e000e7c02 */ /* 0x000fe20008000f00 */
[----:B------:R-:W-:Y:S10]  /*9e80*/  ENDCOLLECTIVE ;  /* 0x000000000000791b */ /* 0x000ff40003800000 */
.L_x_312:
[----:B------:R-:W-:Y:S05]  /*9e90*/  BSYNC B1 ;  /* 0x0000000000017941 */ /* 0x000fea0003800000 */
.L_x_311:
[----:B------:R-:W-:Y:S05]  /*9ea0*/  BRA `(.L_x_313) ;  /* 0xfffffff000447947 */ /* 0x000fea000383ffff */
.L_x_294:
[----:B0-----:R0:W1:Y:S02]  /*9eb0*/  SYNCS.PHASECHK.TRANS64.TRYWAIT P1, [R12+URZ+0x20], R7 ;  /* 0x000020070c0075a7 */ /* 0x001064000802017f */
[----:B-1----:R-:W-:Y:S05]  /*9ec0*/  @!P1 NANOSLEEP.SYNCS 0x989680 ;  /* 0x009896800000995d */ /* 0x002fea0003900000 */
[----:B------:R-:W1:Y:S02]  /*9ed0*/  @!P1 SYNCS.PHASECHK.TRANS64 P1, [R12+URZ+0x20], R7 ;  /* 0x000020070c0095a7 */ /* 0x000e64000802007f */
[----:B-1----:R-:W-:Y:S05]  /*9ee0*/  @!P1 BRA `(.L_x_294) ;  /* 0xfffffffc00f09947 */ /* 0x002fea000383ffff */
[----:B------:R-:W-:Y:S05]  /*9ef0*/  BRA `(.L_x_314) ;  /* 0xfffffff000787947 */ /* 0x000fea000383ffff */
.L_x_303:
[----:B------:R-:W-:Y:S01]  /*9f00*/  BSSY B0, `(.L_x_315) ;  /* 0x0000006000007945 */ /* 0x000fe20003800000 */
[----:B------:R-:W-:-:S07]  /*9f10*/  IMAD.MOV.U32 R15, RZ, RZ, -0x1 ;  /* 0xffffffffff0f7424 */ /* 0x000fce00078e00ff */
[----:B------:R-:W-:Y:S05]  /*9f20*/  WARPSYNC.COLLECTIVE R15, `(.L_x_316) ;  /* 0x000000000f0c7348 */ /* 0x000fea0003c00000 */
[----:B------:R-:W-:Y:S02]  /*9f30*/  ELECT P6, UR62, PT ;  /* 0x00000000003e782f */ /* 0x000fe400038c0000 */
[----:B------:R-:W-:Y:S01]  /*9f40*/  MOV R14, UR62 ;  /* 0x0000003e000e7c02 */ /* 0x000fe20008000f00 */
[----:B------:R-:W-:Y:S10]  /*9f50*/  ENDCOLLECTIVE ;  /* 0x000000000000791b */ /* 0x000ff40003800000 */
.L_x_316:
[----:B------:R-:W-:Y:S05]  /*9f60*/  BSYNC B0 ;  /* 0x0000000000007941 */ /* 0x000fea0003800000 */
.L_x_315:
[----:B------:R-:W-:Y:S05]  /*9f70*/  BRA `(.L_x_317) ;  /* 0xfffffff800cc7947 */ /* 0x000fea000383ffff */
.L_x_307:
[----:B0-----:R0:W1:Y:S02]  /*9f80*/  SYNCS.PHASECHK.TRANS64.TRYWAIT P0, [R7+URZ], R4 ;  /* 0x00000004070075a7 */ /* 0x001064000800017f */
[----:B-1----:R-:W-:Y:S05]  /*9f90*/  @!P0 NANOSLEEP.SYNCS 0x989680 ;  /* 0x009896800000895d */ /* 0x002fea0003900000 */
[----:B------:R-:W1:Y:S02]  /*9fa0*/  @!P0 SYNCS.PHASECHK.TRANS64 P0, [R7+URZ], R4 ;  /* 0x00000004070085a7 */ /* 0x000e64000800007f */
[----:B-1----:R-:W-:Y:S05]  /*9fb0*/  @!P0 BRA `(.L_x_307) ;  /* 0xfffffffc00f08947 */ /* 0x002fea000383ffff */
[----:B------:R-:W-:Y:S05]  /*9fc0*/  BRA `(.L_x_318) ;  /* 0xfffffffc000c7947 */ /* 0x000fea000383ffff */
.L_x_308:
[----:B0-----:R0:W1:Y:S02]  /*9fd0*/  SYNCS.PHASECHK.TRANS64.TRYWAIT P0, [R6+URZ], R3 ;  /* 0x00000003060075a7 */ /* 0x001064000800017f */
[----:B-1----:R-:W-:Y:S05]  /*9fe0*/  @!P0 NANOSLEEP.SYNCS 0x989680 ;  /* 0x009896800000895d */ /* 0x002fea0003900000 */
[----:B------:R-:W1:Y:S02]  /*9ff0*/  @!P0 SYNCS.PHASECHK.TRANS64 P0, [R6+URZ], R3 ;  /* 0x00000003060085a7 */ /* 0x000e64000800007f */
[----:B-1----:R-:W-:Y:S05]  /*a000*/  @!P0 BRA `(.L_x_308) ;  /* 0xfffffffc00f08947 */ /* 0x002fea000383ffff */
[----:B------:R-:W-:Y:S05]  /*a010*/  BRA `(.L_x_319) ;  /* 0xfffffffc001c7947 */ /* 0x000fea000383ffff */
.L_x_309:
[----:B-1----:R1:W2:Y:S02]  /*a020*/  SYNCS.PHASECHK.TRANS64.TRYWAIT P0, [R7+URZ], R4 ;  /* 0x00000004070075a7 */ /* 0x0022a4000800017f */
[----:B--2---:R-:W-:Y:S05]  /*a030*/  @!P0 NANOSLEEP.SYNCS 0x989680 ;  /* 0x009896800000895d */ /* 0x004fea0003900000 */
[----:B------:R-:W2:Y:S02]  /*a040*/  @!P0 SYNCS.PHASECHK.TRANS64 P0, [R7+URZ], R4 ;  /* 0x00000004070085a7 */ /* 0x000ea4000800007f */
[----:B--2---:R-:W-:Y:S05]  /*a050*/  @!P0 BRA `(.L_x_309) ;  /* 0xfffffffc00f08947 */ /* 0x004fea000383ffff */
[----:B------:R-:W-:Y:S05]  /*a060*/  BRA `(.L_x_320) ;  /* 0xfffffffc00247947 */ /* 0x000fea000383ffff */
.L_x_321:
[----:B------:R-:W-:-:S00]  /*a070*/  BRA `(.L_x_321) ;  /* 0xfffffffc00fc7947 */ /* 0x000fc0000383ffff */
[----:B------:R-:W-:-:S00]  /*a080*/  NOP ;  /* 0x0000000000007918 */ /* 0x000fc00000000000 */
[----:B------:R-:W-:-:S00]  /*a090*/  NOP ;  /* 0x0000000000007918 */ /* 0x000fc00000000000 */
[----:B------:R-:W-:-:S00]  /*a0a0*/  NOP ;  /* 0x0000000000007918 */ /* 0x000fc00000000000 */
[----:B------:R-:W-:-:S00]  /*a0b0*/  NOP ;  /* 0x0000000000007918 */ /* 0x000fc00000000000 */
[----:B------:R-:W-:-:S00]  /*a0c0*/  NOP ;  /* 0x0000000000007918 */ /* 0x000fc00000000000 */
[----:B------:R-:W-:-:S00]  /*a0d0*/  NOP ;  /* 0x0000000000007918 */ /* 0x000fc00000000000 */
[----:B------:R-:W-:-:S00]  /*a0e0*/  NOP ;  /* 0x0000000000007918 */ /* 0x000fc00000000000 */
[----:B------:R-:W-:-:S00]  /*a0f0*/  NOP ;  /* 0x0000000000007918 */ /* 0x000fc00000000000 */
.L_x_322:


//--------------------- .nv.global.init           --------------------------
	.section	.nv.global.init,"aw",@progbits
.nv.global.init:
	.type		$str$22,@object
	.size		$str$22,($str$23 - $str$22)
$str$22:
        /*0000*/ 	.byte	0x6b, 0x5f, 0x74, 0x69, 0x6c, 0x65, 0x5f, 0x63, 0x6f, 0x75, 0x6e, 0x74, 0x20, 0x3e, 0x3d, 0x20
        /*0010*/ 	.byte	0x31, 0x00
	.type		$str$23,@object
	.size		$str$23,(__unnamed_1 - $str$23)
$str$23:
        /*0012*/ 	.byte	0x2f, 0x74, 0x6d, 0x70, 0x2f, 0x63, 0x75, 0x74, 0x6c, 0x61, 0x73, 0x73, 0x5f, 0x73, 0x77, 0x65
        /*0022*/ 	.byte	0x65, 0x70, 0x5f, 0x73, 0x72, 0x63, 0x2f, 0x69, 0x6e, 0x63, 0x6c, 0x75, 0x64, 0x65, 0x2f, 0x63
        /*0032*/ 	.byte	0x75, 0x74, 0x6c, 0x61, 0x73, 0x73, 0x2f, 0x67, 0x65, 0x6d, 0x6d, 0x2f, 0x63, 0x6f, 0x6c, 0x6c
        /*0042*/ 	.byte	0x65, 0x63, 0x74, 0x69, 0x76, 0x65, 0x2f, 0x73, 0x6d, 0x39, 0x30, 0x5f, 0x6d, 0x6d, 0x61, 0x5f
        /*0052*/ 	.byte	0x74, 0x6d, 0x61, 0x5f, 0x67, 0x6d, 0x6d, 0x61, 0x5f, 0x73, 0x73, 0x5f, 0x77, 0x61, 0x72, 0x70
        /*0062*/ 	.byte	0x73, 0x70, 0x65, 0x63, 0x69, 0x61, 0x6c, 0x69, 0x7a, 0x65, 0x64, 0x2e, 0x68, 0x70, 0x70, 0x00
	.type		__unnamed_1,@object
	.size		__unnamed_1,(.L_0 - __unnamed_1)
__unnamed_1:
        /*0072*/ 	.byte	0x76, 0x6f, 0x69, 0x64, 0x20, 0x63, 0x75, 0x74, 0x6c, 0x61, 0x73, 0x73, 0x3a, 0x3a, 0x67, 0x65
        /* <DEDUP_REMOVED lines=175> */
        /*0b72*/ 	.byte	0x74, 0x79, 0x5d, 0x00
.L_0:


//--------------------- .nv.shared._ZN7cutlass13device_kernelINS_4gemm6kernel13GemmUniversalIN4cute5tupleIJiiiiEEENS1_10collective13CollectiveMmaINS1_34MainloopSm90TmaGmmaWarpSpecializedILi4ENS5_IJNS4_1CILi1EEESB_SB_EEENS1_35KernelTmaWarpSpecializedCooperativeEEENS5_IJNSA_ILi128EEENSA_ILi256EEENSA_ILi32EEEEEEfNS5_IJlSB_lEEEfSJ_NS4_8TiledMMAINS4_8MMA_AtomIJNS4_4SM904GMMA30MMA_64x256x8_F32TF32TF32_SS_TNILNSN_7ScaleInE1ELSP_1EEEEEENS4_6LayoutINS5_IJNSA_ILi2EEESB_SB_EEENS5_IJSB_NSA_ILi0EEESV_EEEEENS5_IJNS4_10UnderscoreESY_SY_EEEEENS4_13SM90_TMA_LOADENS4_14ComposedLayoutINS4_7SwizzleILi3ELi4ELi3EEENS4_18smem_ptr_flag_bitsILi32EEENSS_INS5_IJNSA_ILi8EEESH_EEENS5_IJSH_SB_EEEEEEEvNS4_8identityES11_S1B_vS1C_EENS_8epilogue10collective6detail29Sm90TmaWarpSpecializedAdapterINS1F_15DefaultEpilogueIfSJ_SJ_NS1E_6thread17LinearCombinationIfLi1EffLNS1J_9ScaleType4KindE0ELNS_15FloatRoundStyleE2EfEENS1_15EpilogueDefaultEEEEEvvEEEEvNT_6ParamsE --------------------------
	.section	.nv.shared._ZN7cutlass13device_kernelINS_4gemm6kernel13GemmUniversalIN4cute5tupleIJiiiiEEENS1_10collective13CollectiveMmaINS1_34MainloopSm90TmaGmmaWarpSpecializedILi4ENS5_IJNS4_1CILi1EEESB_SB_EEENS1_35KernelTmaWarpSpecializedCooperativeEEENS5_IJNSA_ILi128EEENSA_ILi256EEENSA_ILi32EEEEEEfNS5_IJlSB_lEEEfSJ_NS4_8TiledMMAINS4_8MMA_AtomIJNS4_4SM904GMMA30MMA_64x256x8_F32TF32TF32_SS_TNILNSN_7ScaleInE1ELSP_1EEEEEENS4_6LayoutINS5_IJNSA_ILi2EEESB_SB_EEENS5_IJSB_NSA_ILi0EEESV_EEEEENS5_IJNS4_10UnderscoreESY_SY_EEEEENS4_13SM90_TMA_LOADENS4_14ComposedLayoutINS4_7SwizzleILi3ELi4ELi3EEENS4_18smem_ptr_flag_bitsILi32EEENSS_INS5_IJNSA_ILi8EEESH_EEENS5_IJSH_SB_EEEEEEEvNS4_8identityES11_S1B_vS1C_EENS_8epilogue10collective6detail29Sm90TmaWarpSpecializedAdapterINS1F_15DefaultEpilogueIfSJ_SJ_NS1E_6thread17LinearCombinationIfLi1EffLNS1J_9ScaleType4KindE0ELNS_15FloatRoundStyleE2EfEENS1_15EpilogueDefaultEEEEEvvEEEEvNT_6ParamsE,"aw",@nobits
	.sectionflags	@""
	.align	16
	.zero		1024


//--------------------- .nv.shared.reserved.0     --------------------------
	.section	.nv.shared.reserved.0,"aw",@nobits
	.weak		__nv_reservedSMEM_offset_0_alias
	.size		__nv_reservedSMEM_offset_0_alias, 0, 0
	.other		__nv_reservedSMEM_offset_0_alias,@"STO_CUDA_RESERVED_SHARED STV_DEFAULT"
__nv_reservedSMEM_offset_0_alias:
	.zero		0


//--------------------- .nv.global                --------------------------
	.section	.nv.global,"aw",@nobits
.nv.global:
	.type		_ZN40_INTERNAL_96d17501_4_k_cu_0b452872_383124cute1_E,@object
	.size		_ZN40_INTERNAL_96d17501_4_k_cu_0b452872_383124cute1_E,(_ZN40_INTERNAL_96d17501_4_k_cu_0b452872_383124cuda3std3__45__cpo6cbeginE - _ZN40_INTERNAL_96d17501_4_k_cu_0b452872_383124cute1_E)
_ZN40_INTERNAL_96d17501_4_k_cu_0b452872_383124cute1_E:
	.zero		1
	.type		_ZN40_INTERNAL_96d17501_4_k_cu_0b452872_383124cuda3std3__45__cpo6cbeginE,@object
	.size		_ZN40_INTERNAL_96d17501_4_k_cu_0b452872_383124cuda3std3__45__cpo6cbeginE,(_ZN40_INTERNAL_96d17501_4_k_cu_0b452872_383124cuda3std3__48in_placeE - _ZN40_INTERNAL_96d17501_4_k_cu_0b452872_383124cuda3std3__45__cpo6cbeginE)
_ZN40_INTERNAL_96d17501_4_k_cu_0b452872_383124cuda3std3__45__cpo6cbeginE:
	.zero		1
	.type		_ZN40_INTERNAL_96d17501_4_k_cu_0b452872_383124cuda3std3__48in_placeE,@object
	.size		_ZN40_INTERNAL_96d17501_4_k_cu_0b452872_383124cuda3std3__48in_placeE,(_ZN40_INTERNAL_96d17501_4_k_cu_0b452872_383124cuda3std6ranges3__45__cpo9iter_moveE - _ZN40_INTERNAL_96d17501_4_k_cu_0b452872_383124cuda3std3__48in_placeE)
_ZN40_INTERNAL_96d17501_4_k_cu_0b452872_383124cuda3std3__48in_placeE:
	.zero		1
	.type		_ZN40_INTERNAL_96d17501_4_k_cu_0b452872_383124cuda3std6ranges3__45__cpo9iter_moveE,@object
	.size		_ZN40_INTERNAL_96d17501_4_k_cu_0b452872_383124cuda3std6ranges3__45__cpo9iter_moveE,(_ZN40_INTERNAL_96d17501_4_k_cu_0b452872_383124cuda3std3__45__cpo5beginE - _ZN40_INTERNAL_96d17501_4_k_cu_0b452872_383124cuda3std6ranges3__45__cpo9iter_moveE)
_ZN40_INTERNAL_96d17501_4_k_cu_0b452872_383124cuda3std6ranges3__45__cpo9iter_moveE:
	.zero		1
	.type		_ZN40_INTERNAL_96d17501_4_k_cu_0b452872_383124cuda3std3__45__cpo5beginE,@object
	.size		_ZN40_INTERNAL_96d17501_4_k_cu_0b452872_383124cuda3std3__45__cpo5beginE,(_ZN40_INTERNAL_96d17501_4_k_cu_0b452872_383124cuda3std3__442_GLOBAL__N__96d17501_4_k_cu_0b452872_383126ignoreE - _ZN40_INTERNAL_96d17501_4_k_cu_0b452872_383124cuda3std3__45__cpo5beginE)
_ZN40_INTERNAL_96d17501_4_k_cu_0b452872_383124cuda3std3__45__cpo5beginE:
	.zero		1
	.type		_ZN40_INTERNAL_96d17501_4_k_cu_0b452872_383124cuda3std3__442_GLOBAL__N__96d17501_4_k_cu_0b452872_383126ignoreE,@object
	.size		_ZN40_INTERNAL_96d17501_4_k_cu_0b452872_383124cuda3std3__442_GLOBAL__N__96d17501_4_k_cu_0b452872_383126ignoreE,(_ZN40_INTERNAL_96d17501_4_k_cu_0b452872_383124cute7productE - _ZN40_INTERNAL_96d17501_4_k_cu_0b452872_383124cuda3std3__442_GLOBAL__N__96d17501_4_k_cu_0b452872_383126ignoreE)
_ZN40_INTERNAL_96d17501_4_k_cu_0b452872_383124cuda3std3__442_GLOBAL__N__96d17501_4_k_cu_0b452872_383126ignoreE:
	.zero		1
	.type		_ZN40_INTERNAL_96d17501_4_k_cu_0b452872_383124cute7productE,@object
	.size		_ZN40_INTERNAL_96d17501_4_k_cu_0b452872_383124cute7productE,(_ZN40_INTERNAL_96d17501_4_k_cu_0b452872_383124cuda3std3__45__cpo3endE - _ZN40_INTERNAL_96d17501_4_k_cu_0b452872_383124cute7productE)
_ZN40_INTERNAL_96d17501_4_k_cu_0b452872_383124cute7productE:
	.zero		1
	.type		_ZN40_INTERNAL_96d17501_4_k_cu_0b452872_383124cuda3std3__45__cpo3endE,@object
	.size		_ZN40_INTERNAL_96d17501_4_k_cu_0b452872_383124cuda3std3__45__cpo3endE,(_ZN40_INTERNAL_96d17501_4_k_cu_0b452872_383124cuda3std3__419piecewise_constructE - _ZN40_INTERNAL_96d17501_4_k_cu_0b452872_383124cuda3std3__45__cpo3endE)
_ZN40_INTERNAL_96d17501_4_k_cu_0b452872_383124cuda3std3__45__cpo3endE:
	.zero		1
	.type		_ZN40_INTERNAL_96d17501_4_k_cu_0b452872_383124cuda3std3__419piecewise_constructE,@object
	.size		_ZN40_INTERNAL_96d17501_4_k_cu_0b452872_383124cuda3std3__419piecewise_constructE,(_ZN40_INTERNAL_96d17501_4_k_cu_0b452872_383124cuda3std3__45__cpo4cendE - _ZN40_INTERNAL_96d17501_4_k_cu_0b452872_383124cuda3std3__419piecewise_constructE)
_ZN40_INTERNAL_96d17501_4_k_cu_0b452872_383124cuda3std3__419piecewise_constructE:
	.zero		1
	.type		_ZN40_INTERNAL_96d17501_4_k_cu_0b452872_383124cuda3std3__45__cpo4cendE,@object
	.size		_ZN40_INTERNAL_96d17501_4_k_cu_0b452872_383124cuda3std3__45__cpo4cendE,(_ZN40_INTERNAL_96d17501_4_k_cu_0b452872_383124cuda3std6ranges3__45__cpo4swapE - _ZN40_INTERNAL_96d17501_4_k_cu_0b452872_383124cuda3std3__45__cpo4cendE)
_ZN40_INTERNAL_96d17501_4_k_cu_0b452872_383124cuda3std3__45__cpo4cendE:
	.zero		1
	.type		_ZN40_INTERNAL_96d17501_4_k_cu_0b452872_383124cuda3std6ranges3__45__cpo4swapE,@object
	.size		_ZN40_INTERNAL_96d17501_4_k_cu_0b452872_383124cuda3std6ranges3__45__cpo4swapE,(.L_8 - _ZN40_INTERNAL_96d17501_4_k_cu_0b452872_383124cuda3std6ranges3__45__cpo4swapE)
_ZN40_INTERNAL_96d17501_4_k_cu_0b452872_383124cuda3std6ranges3__45__cpo4swapE:
	.zero		1
.L_8:


//--------------------- .nv.constant0._ZN7cutlass13device_kernelINS_4gemm6kernel13GemmUniversalIN4cute5tupleIJiiiiEEENS1_10collective13CollectiveMmaINS1_34MainloopSm90TmaGmmaWarpSpecializedILi4ENS5_IJNS4_1CILi1EEESB_SB_EEENS1_35KernelTmaWarpSpecializedCooperativeEEENS5_IJNSA_ILi128EEENSA_ILi256EEENSA_ILi32EEEEEEfNS5_IJlSB_lEEEfSJ_NS4_8TiledMMAINS4_8MMA_AtomIJNS4_4SM904GMMA30MMA_64x256x8_F32TF32TF32_SS_TNILNSN_7ScaleInE1ELSP_1EEEEEENS4_6LayoutINS5_IJNSA_ILi2EEESB_SB_EEENS5_IJSB_NSA_ILi0EEESV_EEEEENS5_IJNS4_10UnderscoreESY_SY_EEEEENS4_13SM90_TMA_LOADENS4_14ComposedLayoutINS4_7SwizzleILi3ELi4ELi3EEENS4_18smem_ptr_flag_bitsILi32EEENSS_INS5_IJNSA_ILi8EEESH_EEENS5_IJSH_SB_EEEEEEEvNS4_8identityES11_S1B_vS1C_EENS_8epilogue10collective6detail29Sm90TmaWarpSpecializedAdapterINS1F_15DefaultEpilogueIfSJ_SJ_NS1E_6thread17LinearCombinationIfLi1EffLNS1J_9ScaleType4KindE0ELNS_15FloatRoundStyleE2EfEENS1_15EpilogueDefaultEEEEEvvEEEEvNT_6ParamsE --------------------------
	.section	.nv.constant0._ZN7cutlass13device_kernelINS_4gemm6kernel13GemmUniversalIN4cute5tupleIJiiiiEEENS1_10collective13CollectiveMmaINS1_34MainloopSm90TmaGmmaWarpSpecializedILi4ENS5_IJNS4_1CILi1EEESB_SB_EEENS1_35KernelTmaWarpSpecializedCooperativeEEENS5_IJNSA_ILi128EEENSA_ILi256EEENSA_ILi32EEEEEEfNS5_IJlSB_lEEEfSJ_NS4_8TiledMMAINS4_8MMA_AtomIJNS4_4SM904GMMA30MMA_64x256x8_F32TF32TF32_SS_TNILNSN_7ScaleInE1ELSP_1EEEEEENS4_6LayoutINS5_IJNSA_ILi2EEESB_SB_EEENS5_IJSB_NSA_ILi0EEESV_EEEEENS5_IJNS4_10UnderscoreESY_SY_EEEEENS4_13SM90_TMA_LOADENS4_14ComposedLayoutINS4_7SwizzleILi3ELi4ELi3EEENS4_18smem_ptr_flag_bitsILi32EEENSS_INS5_IJNSA_ILi8EEESH_EEENS5_IJSH_SB_EEEEEEEvNS4_8identityES11_S1B_vS1C_EENS_8epilogue10collective6detail29Sm90TmaWarpSpecializedAdapterINS1F_15DefaultEpilogueIfSJ_SJ_NS1E_6thread17LinearCombinationIfLi1EffLNS1J_9ScaleType4KindE0ELNS_15FloatRoundStyleE2EfEENS1_15EpilogueDefaultEEEEEvvEEEEvNT_6ParamsE,"a",@progbits
	.sectionflags	@""
	.align	4
.nv.constant0._ZN7cutlass13device_kernelINS_4gemm6kernel13GemmUniversalIN4cute5tupleIJiiiiEEENS1_10collective13CollectiveMmaINS1_34MainloopSm90TmaGmmaWarpSpecializedILi4ENS5_IJNS4_1CILi1EEESB_SB_EEENS1_35KernelTmaWarpSpecializedCooperativeEEENS5_IJNSA_ILi128EEENSA_ILi256EEENSA_ILi32EEEEEEfNS5_IJlSB_lEEEfSJ_NS4_8TiledMMAINS4_8MMA_AtomIJNS4_4SM904GMMA30MMA_64x256x8_F32TF32TF32_SS_TNILNSN_7ScaleInE1ELSP_1EEEEEENS4_6LayoutINS5_IJNSA_ILi2EEESB_SB_EEENS5_IJSB_NSA_ILi0EEESV_EEEEENS5_IJNS4_10UnderscoreESY_SY_EEEEENS4_13SM90_TMA_LOADENS4_14ComposedLayoutINS4_7SwizzleILi3ELi4ELi3EEENS4_18smem_ptr_flag_bitsILi32EEENSS_INS5_IJNSA_ILi8EEESH_EEENS5_IJSH_SB_EEEEEEEvNS4_8identityES11_S1B_vS1C_EENS_8epilogue10collective6detail29Sm90TmaWarpSpecializedAdapterINS1F_15DefaultEpilogueIfSJ_SJ_NS1E_6thread17LinearCombinationIfLi1EffLNS1J_9ScaleType4KindE0ELNS_15FloatRoundStyleE2EfEENS1_15EpilogueDefaultEEEEEvvEEEEvNT_6ParamsE:
	.zero		1664


//--------------------- SYMBOLS --------------------------

	.type		.nv.reservedSmem.offset0,@object
	.size		.nv.reservedSmem.offset0,0x4
	.type		__assertfail,@function
